// auto-generated by cutlass_sweep.epilogue — config: {"arch": "sm_100", "cluster_m": 2, "cluster_n": 1, "dtype": "fp16", "fusion": "bias", "tile_k": 64, "tile_m": 256, "tile_n": 256}
#include "cutlass/cutlass.h"
#include "cutlass/gemm/collective/collective_builder.hpp"
#include "cutlass/gemm/device/gemm_universal_adapter.h"
#include "cutlass/gemm/kernel/gemm_universal.hpp"
#include "cutlass/epilogue/collective/collective_builder.hpp"
#include "cutlass/epilogue/fusion/operations.hpp"
#include "cutlass/epilogue/thread/activation.h"

using Elem = cutlass::half_t;
using Acc  = float;
using TileShape    = cute::Shape<cute::_256, cute::_256, cute::_64>;
using ClusterShape = cute::Shape<cute::_2, cute::_1, cute::_1>;
using FusionOp     = cutlass::epilogue::fusion::LinCombPerRowBias<Elem, Acc>;

using CollectiveEpilogue = typename cutlass::epilogue::collective::CollectiveBuilder<
    cutlass::arch::Sm100, cutlass::arch::OpClassTensorOp,
    TileShape, ClusterShape,
    cutlass::epilogue::collective::EpilogueTileAuto,
    Acc, Acc,
    Elem, cutlass::layout::RowMajor, 128 / cutlass::sizeof_bits<Elem>::value,
    Elem, cutlass::layout::RowMajor, 128 / cutlass::sizeof_bits<Elem>::value,
    cutlass::epilogue::collective::EpilogueScheduleAuto,
    FusionOp
  >::CollectiveOp;

using CollectiveMainloop = typename cutlass::gemm::collective::CollectiveBuilder<
    cutlass::arch::Sm100, cutlass::arch::OpClassTensorOp,
    Elem, cutlass::layout::RowMajor, 128 / cutlass::sizeof_bits<Elem>::value,
    Elem, cutlass::layout::ColumnMajor, 128 / cutlass::sizeof_bits<Elem>::value,
    Acc,
    TileShape, ClusterShape,
    cutlass::gemm::collective::StageCountAutoCarveout<
        static_cast<int>(sizeof(typename CollectiveEpilogue::SharedStorage))>,
    cutlass::gemm::collective::KernelScheduleAuto
  >::CollectiveOp;

using GemmKernel = cutlass::gemm::kernel::GemmUniversal<
    cute::Shape<int,int,int,int>, CollectiveMainloop, CollectiveEpilogue>;
using Gemm = cutlass::gemm::device::GemmUniversalAdapter<GemmKernel>;

auto* _anchor = &cutlass::device_kernel<GemmKernel>;


// ===== COMPILED SASS (sm_100a) =====

	.target	sm_100a

	.elftype	@"ET_EXEC"


//--------------------- .note.nv.tkinfo           --------------------------
	.section	.note.nv.tkinfo,"",@"SHT_NOTE"
	.sectionflags	@"SHF_NOTE_NV_TKINFO"
	.tkinfo
        /*0018*/ 	.word	0x00000002
        /*0030*/ 	.string	""
        /*0030*/ 	.string	"ptxas"
        /*0030*/ 	.string	"Cuda compilation tools, release 13.0, V13.0.88"
        /*0030*/ 	.string	"Build cuda_13.0.r13.0/compiler.36424714_0"
        /*0030*/ 	.string	"-arch sm_100a -m 64 "



//--------------------- .note.nv.cuinfo           --------------------------
	.section	.note.nv.cuinfo,"",@"SHT_NOTE"
	.sectionflags	@"SHF_NOTE_NV_CUINFO"
        /*0018*/ 	.short	0x0002
        /*001a*/ 	.short	0x0064
        /*001c*/ 	.short	0x0082
	.zero		2


//--------------------- .nv.info                  --------------------------
	.section	.nv.info,"",@"SHT_CUDA_INFO"
	.align	4


	//----- nvinfo : EIATTR_REGCOUNT
	.align		4
        /*0000*/ 	.byte	0x04, 0x2f
        /*0002*/ 	.short	(.L_19 - .L_18)
	.align		4
.L_18:
        /*0004*/ 	.word	index@(_ZN7cutlass13device_kernelINS_4gemm6kernel13GemmUniversalIN4cute5tupleIJiiiiEEENS1_10collective13CollectiveMmaINS1_35MainloopSm100TmaUmmaWarpSpecializedILi5ELi2ELi2ENS5_IJNS4_1CILi2EEENSA_ILi1EEESC_EEEEENS5_IJNSA_ILi256EEESF_NSA_ILi64EEEEEENS_6half_tENS5_IJlSC_lEEESI_SJ_NS4_8TiledMMAINS4_8MMA_AtomIJNS4_26SM100_MMA_F16BF16_2x1SM_SSISI_SI_fLi256ELi256ELNS4_4UMMA5MajorE0ELSO_0ELNSN_7ScaleInE0ELSP_0EEEEEENS4_6LayoutINS5_IJSC_SC_SC_EEENS5_IJNSA_ILi0EEESU_SU_EEEEENS5_IJNS4_10UnderscoreESX_SX_EEEEENS4_18SM100_TMA_2SM_LOADENS4_14ComposedLayoutINS4_7SwizzleILi3ELi4ELi3EEENS4_18smem_ptr_flag_bitsILi16EEENSS_INS5_IJNSA_ILi8EEESG_EEENS5_IJSG_SC_EEEEEEEvNS4_8identityES10_S1A_vS1B_EENS_8epilogue10collective18CollectiveEpilogueINS1D_23Sm100TmaWarpSpecializedILi4ELi2ELi64ELb1ELb0EEEJNS5_IJNSA_ILi128EEESF_SG_EEENS5_IJNSS_IS1I_SC_EENSS_ISG_SC_EEEEESI_SJ_SI_SJ_NS1D_6fusion15FusionCallbacksIS1H_NS1N_17LinCombPerRowBiasISI_fSI_SI_fLi8ELNS_15FloatRoundStyleE2EEES1J_S1M_JEEENS4_5SM1004TMEM4LOAD26SM100_TMEM_LOAD_32dp32b64xENS4_13SM90_TMA_LOADES1A_NS4_39AutoVectorizingCopyWithAssumedAlignmentILi128EEENS4_14SM90_TMA_STOREES1A_S1Z_S1Z_EEEvvEEEEvNT_6ParamsE)
        /*0008*/ 	.word	0x000000fa


	//----- nvinfo : EIATTR_FRAME_SIZE
	.align		4
.L_19:
        /*000c*/ 	.byte	0x04, 0x11
        /*000e*/ 	.short	(.L_21 - .L_20)
	.align		4
.L_20:
        /*0010*/ 	.word	index@($__internal_2_$__cuda_sm10x_tcgen05_guardrail_trap_unallocated_columns_being_dealloced)
        /*0014*/ 	.word	0x00000000


	//----- nvinfo : EIATTR_FRAME_SIZE
	.align		4
.L_21:
        /*0018*/ 	.byte	0x04, 0x11
        /*001a*/ 	.short	(.L_23 - .L_22)
	.align		4
.L_22:
        /*001c*/ 	.word	index@($__internal_1_$__cuda_sm10x_tcgen05_guardrail_trap_phase_invalid_during_alloc)
        /*0020*/ 	.word	0x00000000


	//----- nvinfo : EIATTR_FRAME_SIZE
	.align		4
.L_23:
        /*0024*/ 	.byte	0x04, 0x11
        /*0026*/ 	.short	(.L_25 - .L_24)
	.align		4
.L_24:
        /*0028*/ 	.word	index@($__internal_0_$__cuda_sm10x_tcgen05_guardrail_trap_col_being_dealloced_not_returned_by_alloc)
        /*002c*/ 	.word	0x00000000


	//----- nvinfo : EIATTR_FRAME_SIZE
	.align		4
.L_25:
        /*0030*/ 	.byte	0x04, 0x11
        /*0032*/ 	.short	(.L_27 - .L_26)
	.align		4
.L_26:
        /*0034*/ 	.word	index@(_ZN7cutlass13device_kernelINS_4gemm6kernel13GemmUniversalIN4cute5tupleIJiiiiEEENS1_10collective13CollectiveMmaINS1_35MainloopSm100TmaUmmaWarpSpecializedILi5ELi2ELi2ENS5_IJNS4_1CILi2EEENSA_ILi1EEESC_EEEEENS5_IJNSA_ILi256EEESF_NSA_ILi64EEEEEENS_6half_tENS5_IJlSC_lEEESI_SJ_NS4_8TiledMMAINS4_8MMA_AtomIJNS4_26SM100_MMA_F16BF16_2x1SM_SSISI_SI_fLi256ELi256ELNS4_4UMMA5MajorE0ELSO_0ELNSN_7ScaleInE0ELSP_0EEEEEENS4_6LayoutINS5_IJSC_SC_SC_EEENS5_IJNSA_ILi0EEESU_SU_EEEEENS5_IJNS4_10UnderscoreESX_SX_EEEEENS4_18SM100_TMA_2SM_LOADENS4_14ComposedLayoutINS4_7SwizzleILi3ELi4ELi3EEENS4_18smem_ptr_flag_bitsILi16EEENSS_INS5_IJNSA_ILi8EEESG_EEENS5_IJSG_SC_EEEEEEEvNS4_8identityES10_S1A_vS1B_EENS_8epilogue10collective18CollectiveEpilogueINS1D_23Sm100TmaWarpSpecializedILi4ELi2ELi64ELb1ELb0EEEJNS5_IJNSA_ILi128EEESF_SG_EEENS5_IJNSS_IS1I_SC_EENSS_ISG_SC_EEEEESI_SJ_SI_SJ_NS1D_6fusion15FusionCallbacksIS1H_NS1N_17LinCombPerRowBiasISI_fSI_SI_fLi8ELNS_15FloatRoundStyleE2EEES1J_S1M_JEEENS4_5SM1004TMEM4LOAD26SM100_TMEM_LOAD_32dp32b64xENS4_13SM90_TMA_LOADES1A_NS4_39AutoVectorizingCopyWithAssumedAlignmentILi128EEENS4_14SM90_TMA_STOREES1A_S1Z_S1Z_EEEvvEEEEvNT_6ParamsE)
        /*0038*/ 	.word	0x00000000


	//----- nvinfo : EIATTR_MIN_STACK_SIZE
	.align		4
.L_27:
        /*003c*/ 	.byte	0x04, 0x12
        /*003e*/ 	.short	(.L_29 - .L_28)
	.align		4
.L_28:
        /*0040*/ 	.word	index@(_ZN7cutlass13device_kernelINS_4gemm6kernel13GemmUniversalIN4cute5tupleIJiiiiEEENS1_10collective13CollectiveMmaINS1_35MainloopSm100TmaUmmaWarpSpecializedILi5ELi2ELi2ENS5_IJNS4_1CILi2EEENSA_ILi1EEESC_EEEEENS5_IJNSA_ILi256EEESF_NSA_ILi64EEEEEENS_6half_tENS5_IJlSC_lEEESI_SJ_NS4_8TiledMMAINS4_8MMA_AtomIJNS4_26SM100_MMA_F16BF16_2x1SM_SSISI_SI_fLi256ELi256ELNS4_4UMMA5MajorE0ELSO_0ELNSN_7ScaleInE0ELSP_0EEEEEENS4_6LayoutINS5_IJSC_SC_SC_EEENS5_IJNSA_ILi0EEESU_SU_EEEEENS5_IJNS4_10UnderscoreESX_SX_EEEEENS4_18SM100_TMA_2SM_LOADENS4_14ComposedLayoutINS4_7SwizzleILi3ELi4ELi3EEENS4_18smem_ptr_flag_bitsILi16EEENSS_INS5_IJNSA_ILi8EEESG_EEENS5_IJSG_SC_EEEEEEEvNS4_8identityES10_S1A_vS1B_EENS_8epilogue10collective18CollectiveEpilogueINS1D_23Sm100TmaWarpSpecializedILi4ELi2ELi64ELb1ELb0EEEJNS5_IJNSA_ILi128EEESF_SG_EEENS5_IJNSS_IS1I_SC_EENSS_ISG_SC_EEEEESI_SJ_SI_SJ_NS1D_6fusion15FusionCallbacksIS1H_NS1N_17LinCombPerRowBiasISI_fSI_SI_fLi8ELNS_15FloatRoundStyleE2EEES1J_S1M_JEEENS4_5SM1004TMEM4LOAD26SM100_TMEM_LOAD_32dp32b64xENS4_13SM90_TMA_LOADES1A_NS4_39AutoVectorizingCopyWithAssumedAlignmentILi128EEENS4_14SM90_TMA_STOREES1A_S1Z_S1Z_EEEvvEEEEvNT_6ParamsE)
        /*0044*/ 	.word	0x00000000
.L_29:


//--------------------- .nv.compat                --------------------------
	.section	.nv.compat,"",@"SHT_CUDA_COMPAT_INFO"
	.align	4
        /*0000*/ 	.byte	0x02, 0x09, 0x01, 0x00, 0x02, 0x02, 0x02, 0x00, 0x02, 0x05, 0x05, 0x00, 0x03, 0x07, 0x01, 0x01
        /*0010*/ 	.byte	0x02, 0x03, 0x01, 0x00, 0x02, 0x06, 0x01, 0x00, 0x04, 0x0b, 0x08, 0x00, 0x09, 0x00, 0x00, 0x00
        /*0020*/ 	.byte	0x00, 0x00, 0x00, 0x00


//--------------------- .nv.info._ZN7cutlass13device_kernelINS_4gemm6kernel13GemmUniversalIN4cute5tupleIJiiiiEEENS1_10collective13CollectiveMmaINS1_35MainloopSm100TmaUmmaWarpSpecializedILi5ELi2ELi2ENS5_IJNS4_1CILi2EEENSA_ILi1EEESC_EEEEENS5_IJNSA_ILi256EEESF_NSA_ILi64EEEEEENS_6half_tENS5_IJlSC_lEEESI_SJ_NS4_8TiledMMAINS4_8MMA_AtomIJNS4_26SM100_MMA_F16BF16_2x1SM_SSISI_SI_fLi256ELi256ELNS4_4UMMA5MajorE0ELSO_0ELNSN_7ScaleInE0ELSP_0EEEEEENS4_6LayoutINS5_IJSC_SC_SC_EEENS5_IJNSA_ILi0EEESU_SU_EEEEENS5_IJNS4_10UnderscoreESX_SX_EEEEENS4_18SM100_TMA_2SM_LOADENS4_14ComposedLayoutINS4_7SwizzleILi3ELi4ELi3EEENS4_18smem_ptr_flag_bitsILi16EEENSS_INS5_IJNSA_ILi8EEESG_EEENS5_IJSG_SC_EEEEEEEvNS4_8identityES10_S1A_vS1B_EENS_8epilogue10collective18CollectiveEpilogueINS1D_23Sm100TmaWarpSpecializedILi4ELi2ELi64ELb1ELb0EEEJNS5_IJNSA_ILi128EEESF_SG_EEENS5_IJNSS_IS1I_SC_EENSS_ISG_SC_EEEEESI_SJ_SI_SJ_NS1D_6fusion15FusionCallbacksIS1H_NS1N_17LinCombPerRowBiasISI_fSI_SI_fLi8ELNS_15FloatRoundStyleE2EEES1J_S1M_JEEENS4_5SM1004TMEM4LOAD26SM100_TMEM_LOAD_32dp32b64xENS4_13SM90_TMA_LOADES1A_NS4_39AutoVectorizingCopyWithAssumedAlignmentILi128EEENS4_14SM90_TMA_STOREES1A_S1Z_S1Z_EEEvvEEEEvNT_6ParamsE --------------------------
	.section	.nv.info._ZN7cutlass13device_kernelINS_4gemm6kernel13GemmUniversalIN4cute5tupleIJiiiiEEENS1_10collective13CollectiveMmaINS1_35MainloopSm100TmaUmmaWarpSpecializedILi5ELi2ELi2ENS5_IJNS4_1CILi2EEENSA_ILi1EEESC_EEEEENS5_IJNSA_ILi256EEESF_NSA_ILi64EEEEEENS_6half_tENS5_IJlSC_lEEESI_SJ_NS4_8TiledMMAINS4_8MMA_AtomIJNS4_26SM100_MMA_F16BF16_2x1SM_SSISI_SI_fLi256ELi256ELNS4_4UMMA5MajorE0ELSO_0ELNSN_7ScaleInE0ELSP_0EEEEEENS4_6LayoutINS5_IJSC_SC_SC_EEENS5_IJNSA_ILi0EEESU_SU_EEEEENS5_IJNS4_10UnderscoreESX_SX_EEEEENS4_18SM100_TMA_2SM_LOADENS4_14ComposedLayoutINS4_7SwizzleILi3ELi4ELi3EEENS4_18smem_ptr_flag_bitsILi16EEENSS_INS5_IJNSA_ILi8EEESG_EEENS5_IJSG_SC_EEEEEEEvNS4_8identityES10_S1A_vS1B_EENS_8epilogue10collective18CollectiveEpilogueINS1D_23Sm100TmaWarpSpecializedILi4ELi2ELi64ELb1ELb0EEEJNS5_IJNSA_ILi128EEESF_SG_EEENS5_IJNSS_IS1I_SC_EENSS_ISG_SC_EEEEESI_SJ_SI_SJ_NS1D_6fusion15FusionCallbacksIS1H_NS1N_17LinCombPerRowBiasISI_fSI_SI_fLi8ELNS_15FloatRoundStyleE2EEES1J_S1M_JEEENS4_5SM1004TMEM4LOAD26SM100_TMEM_LOAD_32dp32b64xENS4_13SM90_TMA_LOADES1A_NS4_39AutoVectorizingCopyWithAssumedAlignmentILi128EEENS4_14SM90_TMA_STOREES1A_S1Z_S1Z_EEEvvEEEEvNT_6ParamsE,"",@"SHT_CUDA_INFO"
	.sectionflags	@""
	.align	4


	//----- nvinfo : EIATTR_CUDA_API_VERSION
	.align		4
        /*0000*/ 	.byte	0x04, 0x37
        /*0002*/ 	.short	(.L_31 - .L_30)
.L_30:
        /*0004*/ 	.word	0x00000082


	//----- nvinfo : EIATTR_KPARAM_INFO
	.align		4
.L_31:
        /*0008*/ 	.byte	0x04, 0x17
        /*000a*/ 	.short	(.L_33 - .L_32)
.L_32:
        /*000c*/ 	.word	0x00000000
        /*0010*/ 	.short	0x0000
        /*0012*/ 	.short	0x0000
        /*0014*/ 	.byte	0x00, 0xf0, 0x01, 0x20


	//----- nvinfo : EIATTR_AT_ENTRY_FRAGMENTS
	.align		4
.L_33:
        /*0018*/ 	.byte	0x04, 0x4f
        /*001a*/ 	.short	(.L_35 - .L_34)


	//   ....[0]....
.L_34:
        /*001c*/ 	.word	0x00000007


	//----- nvinfo : EIATTR_RESERVED_SMEM_USED
	.align		4
.L_35:
        /*0020*/ 	.byte	0x01, 0x41
	.zero		2


	//----- nvinfo : EIATTR_SPARSE_MMA_MASK
	.align		4
        /*0024*/ 	.byte	0x03, 0x50
        /*0026*/ 	.short	0x0000


	//----- nvinfo : EIATTR_TCGEN05_2CTA_USED
	.align		4
        /*0028*/ 	.byte	0x01, 0x52
	.zero		2


	//----- nvinfo : EIATTR_MAXREG_COUNT
	.align		4
        /*002c*/ 	.byte	0x03, 0x1b
        /*002e*/ 	.short	0x00ff


	//----- nvinfo : EIATTR_NUM_BARRIERS
	.align		4
        /*0030*/ 	.byte	0x02, 0x4c
        /*0032*/ 	.byte	0x07
	.zero		1


	//----- nvinfo : EIATTR_EXTERNS
	.align		4
        /*0034*/ 	.byte	0x04, 0x0f
        /*0036*/ 	.short	(.L_37 - .L_36)


	//   ....[0]....
	.align		4
.L_36:
        /*0038*/ 	.word	index@(__assertfail)


	//----- nvinfo : EIATTR_MERCURY_ISA_VERSION
	.align		4
.L_37:
        /*003c*/ 	.byte	0x03, 0x5f
        /*003e*/ 	.short	0x0101


	//----- nvinfo : EIATTR_INT_WARP_WIDE_INSTR_OFFSETS
	.align		4
        /*0040*/ 	.byte	0x04, 0x31
        /*0042*/ 	.short	(.L_39 - .L_38)


	//   ....[0]....
.L_38:
        /*0044*/ 	.word	0x00000ce0


	//   ....[1]....
        /*0048*/ 	.word	0x00000d80


	//   ....[2]....
        /*004c*/ 	.word	0x000020b0


	//   ....[3]....
        /*0050*/ 	.word	0x00003ef0


	//   ....[4]....
        /*0054*/ 	.word	0x00003f10


	//   ....[5]....
        /*0058*/ 	.word	0x00003f40


	//   ....[6]....
        /*005c*/ 	.word	0x00004880


	//   ....[7]....
        /*0060*/ 	.word	0x000048f0


	//   ....[8]....
        /*0064*/ 	.word	0x000049e0


	//   ....[9]....
        /*0068*/ 	.word	0x00004a60


	//   ....[10]....
        /*006c*/ 	.word	0x00004b70


	//   ....[11]....
        /*0070*/ 	.word	0x00004c00


	//   ....[12]....
        /*0074*/ 	.word	0x00004de0


	//   ....[13]....
        /*0078*/ 	.word	0x00004f40


	//----- nvinfo : EIATTR_COOP_GROUP_MASK_REGIDS
	.align		4
.L_39:
        /*007c*/ 	.byte	0x04, 0x29
        /*007e*/ 	.short	(.L_41 - .L_40)


	//   ....[0]....
.L_40:
        /*0080*/ 	.word	0xffffffff


	//   ....[1]....
        /*0084*/ 	.word	0xffffffff


	//   ....[2]....
        /*0088*/ 	.word	0xffffffff


	//   ....[3]....
        /*008c*/ 	.word	0xffffffff


	//   ....[4]....
        /*0090*/ 	.word	0xffffffff


	//   ....[5]....
        /*0094*/ 	.word	0xffffffff


	//   ....[6]....
        /*0098*/ 	.word	0xffffffff


	//   ....[7]....
        /*009c*/ 	.word	0xffffffff


	//   ....[8]....
        /*00a0*/ 	.word	0xffffffff


	//   ....[9]....
        /*00a4*/ 	.word	0xffffffff


	//   ....[10]....
        /*00a8*/ 	.word	0xffffffff


	//   ....[11]....
        /*00ac*/ 	.word	0xffffffff


	//   ....[12]....
        /*00b0*/ 	.word	0xffffffff


	//   ....[13]....
        /*00b4*/ 	.word	0xffffffff


	//----- nvinfo : EIATTR_COOP_GROUP_INSTR_OFFSETS
	.align		4
.L_41:
        /*00b8*/ 	.byte	0x04, 0x28
        /*00ba*/ 	.short	(.L_43 - .L_42)


	//   ....[0]....
.L_42:
        /*00bc*/ 	.word	0x000000c0


	//   ....[1]....
        /*00c0*/ 	.word	0x000004f0


	//   ....[2]....
        /*00c4*/ 	.word	0x00000690


	//   ....[3]....
        /*00c8*/ 	.word	0x00000820


	//   ....[4]....
        /*00cc*/ 	.word	0x00000910


	//   ....[5]....
        /*00d0*/ 	.word	0x00000a70


	//   ....[6]....
        /*00d4*/ 	.word	0x00000bc0


	//   ....[7]....
        /*00d8*/ 	.word	0x00000e00


	//   ....[8]....
        /*00dc*/ 	.word	0x00001f90


	//   ....[9]....
        /*00e0*/ 	.word	0x00002df0


	//   ....[10]....
        /*00e4*/ 	.word	0x000032c0


	//   ....[11]....
        /*00e8*/ 	.word	0x000032f0


	//   ....[12]....
        /*00ec*/ 	.word	0x00003df0


	//   ....[13]....
        /*00f0*/ 	.word	0x00004000


	//----- nvinfo : EIATTR_VRC_CTA_INIT_COUNT
	.align		4
.L_43:
        /*00f4*/ 	.byte	0x02, 0x4a
        /*00f6*/ 	.byte	0x80
	.zero		1


	//----- nvinfo : EIATTR_SYSCALL_OFFSETS
	.align		4
        /*00f8*/ 	.byte	0x04, 0x46
        /*00fa*/ 	.short	(.L_45 - .L_44)


	//   ....[0]....
.L_44:
        /*00fc*/ 	.word	0x00005a50


	//   ....[1]....
        /*0100*/ 	.word	0x00005b40


	//   ....[2]....
        /*0104*/ 	.word	0x000065c0


	//   ....[3]....
        /*0108*/ 	.word	0x00007a80


	//   ....[4]....
        /*010c*/ 	.word	0x00008ea0


	//   ....[5]....
        /*0110*/ 	.word	0x0000a2b0


	//----- nvinfo : EIATTR_MBARRIER_INSTR_OFFSETS
	.align		4
.L_45:
        /*0114*/ 	.byte	0x04, 0x39
        /*0116*/ 	.short	(.L_47 - .L_46)


	//   ....[0]....
.L_46:
        /*0118*/ 	.word	0x000005e0
        /*011c*/ 	.word	0x000000ff
        /*0120*/ 	.word	0x00000000
        /*0124*/ 	.short	0x0100
        /*0126*/ 	.byte	0x08
	.zero		1


	//   ....[1]....
        /*0128*/ 	.word	0x000005f0
        /*012c*/ 	.word	0x000000ff
        /*0130*/ 	.word	0x00000028
        /*0134*/ 	.short	0x0100
        /*0136*/ 	.byte	0x08
	.zero		1


	//   ....[2]....
        /*0138*/ 	.word	0x00000600
        /*013c*/ 	.word	0x000000ff
        /*0140*/ 	.word	0x00000008
        /*0144*/ 	.short	0x0100
        /*0146*/ 	.byte	0x08
	.zero		1


	//   ....[3]....
        /*0148*/ 	.word	0x00000610
        /*014c*/ 	.word	0x000000ff
        /*0150*/ 	.word	0x00000030
        /*0154*/ 	.short	0x0100
        /*0156*/ 	.byte	0x08
	.zero		1


	//   ....[4]....
        /*0158*/ 	.word	0x00000620
        /*015c*/ 	.word	0x000000ff
        /*0160*/ 	.word	0x00000010
        /*0164*/ 	.short	0x0100
        /*0166*/ 	.byte	0x08
	.zero		1


	//   ....[5]....
        /*0168*/ 	.word	0x00000630
        /*016c*/ 	.word	0x000000ff
        /*0170*/ 	.word	0x00000038
        /*0174*/ 	.short	0x0100
        /*0176*/ 	.byte	0x08
	.zero		1


	//   ....[6]....
        /*0178*/ 	.word	0x00000640
        /*017c*/ 	.word	0x000000ff
        /*0180*/ 	.word	0x00000018
        /*0184*/ 	.short	0x0100
        /*0186*/ 	.byte	0x08
	.zero		1


	//   ....[7]....
        /*0188*/ 	.word	0x00000650
        /*018c*/ 	.word	0x000000ff
        /*0190*/ 	.word	0x00000040
        /*0194*/ 	.short	0x0100
        /*0196*/ 	.byte	0x08
	.zero		1


	//   ....[8]....
        /*0198*/ 	.word	0x00000660
        /*019c*/ 	.word	0x000000ff
        /*01a0*/ 	.word	0x00000020
        /*01a4*/ 	.short	0x0100
        /*01a6*/ 	.byte	0x08
	.zero		1


	//   ....[9]....
        /*01a8*/ 	.word	0x00000670
        /*01ac*/ 	.word	0x000000ff
        /*01b0*/ 	.word	0x00000048
        /*01b4*/ 	.short	0x0100
        /*01b6*/ 	.byte	0x08
	.zero		1


	//   ....[10]....
        /*01b8*/ 	.word	0x00000790
        /*01bc*/ 	.word	0x000000ff
        /*01c0*/ 	.word	0x00000050
        /*01c4*/ 	.short	0x0100
        /*01c6*/ 	.byte	0x09
	.zero		1


	//   ....[11]....
        /*01c8*/ 	.word	0x000007a0
        /*01cc*/ 	.word	0x000000ff
        /*01d0*/ 	.word	0x00000070
        /*01d4*/ 	.short	0x0100
        /*01d6*/ 	.byte	0x09
	.zero		1


	//   ....[12]....
        /*01d8*/ 	.word	0x000007b0
        /*01dc*/ 	.word	0x000000ff
        /*01e0*/ 	.word	0x00000058
        /*01e4*/ 	.short	0x0100
        /*01e6*/ 	.byte	0x09
	.zero		1


	//   ....[13]....
        /*01e8*/ 	.word	0x000007c0
        /*01ec*/ 	.word	0x000000ff
        /*01f0*/ 	.word	0x00000078
        /*01f4*/ 	.short	0x0100
        /*01f6*/ 	.byte	0x09
	.zero		1


	//   ....[14]....
        /*01f8*/ 	.word	0x000007d0
        /*01fc*/ 	.word	0x000000ff
        /*0200*/ 	.word	0x00000060
        /*0204*/ 	.short	0x0100
        /*0206*/ 	.byte	0x09
	.zero		1


	//   ....[15]....
        /*0208*/ 	.word	0x000007e0
        /*020c*/ 	.word	0x000000ff
        /*0210*/ 	.word	0x00000080
        /*0214*/ 	.short	0x0100
        /*0216*/ 	.byte	0x09
	.zero		1


	//   ....[16]....
        /*0218*/ 	.word	0x000007f0
        /*021c*/ 	.word	0x000000ff
        /*0220*/ 	.word	0x00000068
        /*0224*/ 	.short	0x0100
        /*0226*/ 	.byte	0x09
	.zero		1


	//   ....[17]....
        /*0228*/ 	.word	0x00000800
        /*022c*/ 	.word	0x000000ff
        /*0230*/ 	.word	0x00000088
        /*0234*/ 	.short	0x0100
        /*0236*/ 	.byte	0x09
	.zero		1


	//   ....[18]....
        /*0238*/ 	.word	0x000008e0
        /*023c*/ 	.word	0x000000ff
        /*0240*/ 	.word	0x00000090
        /*0244*/ 	.short	0x0100
        /*0246*/ 	.byte	0x08
	.zero		1


	//   ....[19]....
        /*0248*/ 	.word	0x000008f0
        /*024c*/ 	.word	0x000000ff
        /*0250*/ 	.word	0x00000098
        /*0254*/ 	.short	0x0100
        /*0256*/ 	.byte	0x08
	.zero		1


	//   ....[20]....
        /*0258*/ 	.word	0x00000a20
        /*025c*/ 	.word	0x000000ff
        /*0260*/ 	.word	0x000000a0
        /*0264*/ 	.short	0x0100
        /*0266*/ 	.byte	0x08
	.zero		1


	//   ....[21]....
        /*0268*/ 	.word	0x00000a30
        /*026c*/ 	.word	0x000000ff
        /*0270*/ 	.word	0x000000b0
        /*0274*/ 	.short	0x0100
        /*0276*/ 	.byte	0x08
	.zero		1


	//   ....[22]....
        /*0278*/ 	.word	0x00000a40
        /*027c*/ 	.word	0x000000ff
        /*0280*/ 	.word	0x000000a8
        /*0284*/ 	.short	0x0100
        /*0286*/ 	.byte	0x08
	.zero		1


	//   ....[23]....
        /*0288*/ 	.word	0x00000a50
        /*028c*/ 	.word	0x000000ff
        /*0290*/ 	.word	0x000000b8
        /*0294*/ 	.short	0x0100
        /*0296*/ 	.byte	0x08
	.zero		1


	//   ....[24]....
        /*0298*/ 	.word	0x00000b70
        /*029c*/ 	.word	0x000000ff
        /*02a0*/ 	.word	0x000000c0
        /*02a4*/ 	.short	0x0100
        /*02a6*/ 	.byte	0x09
	.zero		1


	//   ....[25]....
        /*02a8*/ 	.word	0x00000b80
        /*02ac*/ 	.word	0x000000ff
        /*02b0*/ 	.word	0x000000d0
        /*02b4*/ 	.short	0x0100
        /*02b6*/ 	.byte	0x09
	.zero		1


	//   ....[26]....
        /*02b8*/ 	.word	0x00000b90
        /*02bc*/ 	.word	0x000000ff
        /*02c0*/ 	.word	0x000000c8
        /*02c4*/ 	.short	0x0100
        /*02c6*/ 	.byte	0x09
	.zero		1


	//   ....[27]....
        /*02c8*/ 	.word	0x00000ba0
        /*02cc*/ 	.word	0x000000ff
        /*02d0*/ 	.word	0x000000d8
        /*02d4*/ 	.short	0x0100
        /*02d6*/ 	.byte	0x09
	.zero		1


	//   ....[28]....
        /*02d8*/ 	.word	0x00000c90
        /*02dc*/ 	.word	0x000000ff
        /*02e0*/ 	.word	0x000000e0
        /*02e4*/ 	.short	0x0100
        /*02e6*/ 	.byte	0x08
	.zero		1


	//   ....[29]....
        /*02e8*/ 	.word	0x00000ca0
        /*02ec*/ 	.word	0x000000ff
        /*02f0*/ 	.word	0x000000f0
        /*02f4*/ 	.short	0x0100
        /*02f6*/ 	.byte	0x08
	.zero		1


	//   ....[30]....
        /*02f8*/ 	.word	0x00000cb0
        /*02fc*/ 	.word	0x000000ff
        /*0300*/ 	.word	0x000000e8
        /*0304*/ 	.short	0x0100
        /*0306*/ 	.byte	0x08
	.zero		1


	//   ....[31]....
        /*0308*/ 	.word	0x00000cc0
        /*030c*/ 	.word	0x000000ff
        /*0310*/ 	.word	0x000000f8
        /*0314*/ 	.short	0x0100
        /*0316*/ 	.byte	0x08
	.zero		1


	//   ....[32]....
        /*0318*/ 	.word	0x00000db0
        /*031c*/ 	.word	0x000000ff
        /*0320*/ 	.word	0x00000100
        /*0324*/ 	.short	0x0100
        /*0326*/ 	.byte	0x06
	.zero		1


	//   ....[33]....
        /*0328*/ 	.word	0x000017c0
        /*032c*/ 	.word	0x00000003
        /*0330*/ 	.word	0x000000f0
        /*0334*/ 	.short	0x010a
        /*0336*/ 	.byte	0xff
	.zero		1


	//   ....[34]....
        /*0338*/ 	.word	0x000017f0
        /*033c*/ 	.word	0x00000003
        /*0340*/ 	.word	0x000000e0
        /*0344*/ 	.short	0x0101
        /*0346*/ 	.byte	0xff
	.zero		1


	//   ....[35]....
        /*0348*/ 	.word	0x000018f0
        /*034c*/ 	.word	0x000000ff
        /*0350*/ 	.word	0x00000028
        /*0354*/ 	.short	0x010a
        /*0356*/ 	.byte	0x08
	.zero		1


	//   ....[36]....
        /*0358*/ 	.word	0x000019b0
        /*035c*/ 	.word	0x000000ff
        /*0360*/ 	.word	0x00000028
        /*0364*/ 	.short	0x010a
        /*0366*/ 	.byte	0x29
	.zero		1


	//   ....[37]....
        /*0368*/ 	.word	0x00001b70
        /*036c*/ 	.word	0x000000ff
        /*0370*/ 	.word	0x00000028
        /*0374*/ 	.short	0x010a
        /*0376*/ 	.byte	0x08
	.zero		1


	//   ....[38]....
        /*0378*/ 	.word	0x00001c50
        /*037c*/ 	.word	0x000000ff
        /*0380*/ 	.word	0x00000098
        /*0384*/ 	.short	0x0101
        /*0386*/ 	.byte	0x04
	.zero		1


	//   ....[39]....
        /*0388*/ 	.word	0x00001c70
        /*038c*/ 	.word	0x000000ff
        /*0390*/ 	.word	0x00000028
        /*0394*/ 	.short	0x010a
        /*0396*/ 	.byte	0x08
	.zero		1


	//   ....[40]....
        /*0398*/ 	.word	0x00001cf0
        /*039c*/ 	.word	0x000000ff
        /*03a0*/ 	.word	0x00000028
        /*03a4*/ 	.short	0x010a
        /*03a6*/ 	.byte	0x11
	.zero		1


	//   ....[41]....
        /*03a8*/ 	.word	0x00001e80
        /*03ac*/ 	.word	0x000000ff
        /*03b0*/ 	.word	0x00000028
        /*03b4*/ 	.short	0x010a
        /*03b6*/ 	.byte	0x08
	.zero		1


	//   ....[42]....
        /*03b8*/ 	.word	0x00001fc0
        /*03bc*/ 	.word	0x00000002
        /*03c0*/ 	.word	0x000000a0
        /*03c4*/ 	.short	0x010a
        /*03c6*/ 	.byte	0xff
	.zero		1


	//   ....[43]....
        /*03c8*/ 	.word	0x00002080
        /*03cc*/ 	.word	0x00000002
        /*03d0*/ 	.word	0x00000000
        /*03d4*/ 	.short	0x0101
        /*03d6*/ 	.byte	0xff
	.zero		1


	//   ....[44]....
        /*03d8*/ 	.word	0x000025e0
        /*03dc*/ 	.word	0x000000ff
        /*03e0*/ 	.word	0x00000000
        /*03e4*/ 	.short	0x010a
        /*03e6*/ 	.byte	0x05
	.zero		1


	//   ....[45]....
        /*03e8*/ 	.word	0x00002670
        /*03ec*/ 	.word	0x000000ff
        /*03f0*/ 	.word	0x00000000
        /*03f4*/ 	.short	0x010a
        /*03f6*/ 	.byte	0x05
	.zero		1


	//   ....[46]....
        /*03f8*/ 	.word	0x00002700
        /*03fc*/ 	.word	0x000000ff
        /*0400*/ 	.word	0x00000000
        /*0404*/ 	.short	0x010a
        /*0406*/ 	.byte	0x05
	.zero		1


	//   ....[47]....
        /*0408*/ 	.word	0x00002790
        /*040c*/ 	.word	0x000000ff
        /*0410*/ 	.word	0x00000000
        /*0414*/ 	.short	0x010a
        /*0416*/ 	.byte	0x05
	.zero		1


	//   ....[48]....
        /*0418*/ 	.word	0x00002830
        /*041c*/ 	.word	0x00000000
        /*0420*/ 	.word	0x00000000
        /*0424*/ 	.short	0x010a
        /*0426*/ 	.byte	0xff
	.zero		1


	//   ....[49]....
        /*0428*/ 	.word	0x00002950
        /*042c*/ 	.word	0x00000000
        /*0430*/ 	.word	0x000000e0
        /*0434*/ 	.short	0x010a
        /*0436*/ 	.byte	0xff
	.zero		1


	//   ....[50]....
        /*0438*/ 	.word	0x000029b0
        /*043c*/ 	.word	0x00000004
        /*0440*/ 	.word	0x00000000
        /*0444*/ 	.short	0x0101
        /*0446*/ 	.byte	0xff
	.zero		1


	//   ....[51]....
        /*0448*/ 	.word	0x000029d0
        /*044c*/ 	.word	0x000000ff
        /*0450*/ 	.word	0x000000b0
        /*0454*/ 	.short	0x010a
        /*0456*/ 	.byte	0x05
	.zero		1


	//   ....[52]....
        /*0458*/ 	.word	0x00002af0
        /*045c*/ 	.word	0x00000000
        /*0460*/ 	.word	0x000000a0
        /*0464*/ 	.short	0x010a
        /*0466*/ 	.byte	0xff
	.zero		1


	//   ....[53]....
        /*0468*/ 	.word	0x00002c00
        /*046c*/ 	.word	0x00000000
        /*0470*/ 	.word	0x00000000
        /*0474*/ 	.short	0x0101
        /*0476*/ 	.byte	0xff
	.zero		1


	//   ....[54]....
        /*0478*/ 	.word	0x00002c90
        /*047c*/ 	.word	0x000000ff
        /*0480*/ 	.word	0x000000b0
        /*0484*/ 	.short	0x0106
        /*0486*/ 	.byte	0x05
	.zero		1


	//   ....[55]....
        /*0488*/ 	.word	0x00002cb0
        /*048c*/ 	.word	0x000000ff
        /*0490*/ 	.word	0x000000b0
        /*0494*/ 	.short	0x010a
        /*0496*/ 	.byte	0x05
	.zero		1


	//   ....[56]....
        /*0498*/ 	.word	0x00002d40
        /*049c*/ 	.word	0x000000ff
        /*04a0*/ 	.word	0x000000b0
        /*04a4*/ 	.short	0x0106
        /*04a6*/ 	.byte	0x04
	.zero		1


	//   ....[57]....
        /*04a8*/ 	.word	0x00002d80
        /*04ac*/ 	.word	0x00000000
        /*04b0*/ 	.word	0x000000b0
        /*04b4*/ 	.short	0x010a
        /*04b6*/ 	.byte	0xff
	.zero		1


	//   ....[58]....
        /*04b8*/ 	.word	0x00002fc0
        /*04bc*/ 	.word	0x000000ff
        /*04c0*/ 	.word	0x00000008
        /*04c4*/ 	.short	0x010a
        /*04c6*/ 	.byte	0x06
	.zero		1


	//   ....[59]....
        /*04c8*/ 	.word	0x00002fe0
        /*04cc*/ 	.word	0x000000ff
        /*04d0*/ 	.word	0x00000008
        /*04d4*/ 	.short	0x010a
        /*04d6*/ 	.byte	0x06
	.zero		1


	//   ....[60]....
        /*04d8*/ 	.word	0x00003170
        /*04dc*/ 	.word	0x000000ff
        /*04e0*/ 	.word	0x00000008
        /*04e4*/ 	.short	0x010a
        /*04e6*/ 	.byte	0x06
	.zero		1


	//   ....[61]....
        /*04e8*/ 	.word	0x00003190
        /*04ec*/ 	.word	0x000000ff
        /*04f0*/ 	.word	0x00000008
        /*04f4*/ 	.short	0x010a
        /*04f6*/ 	.byte	0x06
	.zero		1


	//   ....[62]....
        /*04f8*/ 	.word	0x00003250
        /*04fc*/ 	.word	0x000000ff
        /*0500*/ 	.word	0x00000000
        /*0504*/ 	.short	0x0101
        /*0506*/ 	.byte	0x07
	.zero		1


	//   ....[63]....
        /*0508*/ 	.word	0x00003590
        /*050c*/ 	.word	0x00000000
        /*0510*/ 	.word	0x000000a0
        /*0514*/ 	.short	0x010a
        /*0516*/ 	.byte	0xff
	.zero		1


	//   ....[64]....
        /*0518*/ 	.word	0x00003650
        /*051c*/ 	.word	0x00000000
        /*0520*/ 	.word	0x00000000
        /*0524*/ 	.short	0x0101
        /*0526*/ 	.byte	0xff
	.zero		1


	//   ....[65]....
        /*0528*/ 	.word	0x00003710
        /*052c*/ 	.word	0x000000ff
        /*0530*/ 	.word	0x00000000
        /*0534*/ 	.short	0x010a
        /*0536*/ 	.byte	0x08
	.zero		1


	//   ....[66]....
        /*0538*/ 	.word	0x00003720
        /*053c*/ 	.word	0x000000ff
        /*0540*/ 	.word	0x000000d0
        /*0544*/ 	.short	0x010a
        /*0546*/ 	.byte	0x09
	.zero		1


	//   ....[67]....
        /*0548*/ 	.word	0x000037d0
        /*054c*/ 	.word	0x000000ff
        /*0550*/ 	.word	0x00000000
        /*0554*/ 	.short	0x010a
        /*0556*/ 	.byte	0x08
	.zero		1


	//   ....[68]....
        /*0558*/ 	.word	0x00003900
        /*055c*/ 	.word	0x000000ff
        /*0560*/ 	.word	0x00000000
        /*0564*/ 	.short	0x010a
        /*0566*/ 	.byte	0x1e
	.zero		1


	//   ....[69]....
        /*0568*/ 	.word	0x00003c00
        /*056c*/ 	.word	0x000000ff
        /*0570*/ 	.word	0x00000000
        /*0574*/ 	.short	0x010a
        /*0576*/ 	.byte	0x05
	.zero		1


	//   ....[70]....
        /*0578*/ 	.word	0x00003ca0
        /*057c*/ 	.word	0x00000000
        /*0580*/ 	.word	0x00000000
        /*0584*/ 	.short	0x010a
        /*0586*/ 	.byte	0xff
	.zero		1


	//   ....[71]....
        /*0588*/ 	.word	0x00003ce0
        /*058c*/ 	.word	0x00000000
        /*0590*/ 	.word	0x00000000
        /*0594*/ 	.short	0x010a
        /*0596*/ 	.byte	0xff
	.zero		1


	//   ....[72]....
        /*0598*/ 	.word	0x00003d50
        /*059c*/ 	.word	0x000000ff
        /*05a0*/ 	.word	0x00000000
        /*05a4*/ 	.short	0x0101
        /*05a6*/ 	.byte	0x05
	.zero		1


	//   ....[73]....
        /*05a8*/ 	.word	0x00003d90
        /*05ac*/ 	.word	0x000000ff
        /*05b0*/ 	.word	0x00000100
        /*05b4*/ 	.short	0x010a
        /*05b6*/ 	.byte	0x07
	.zero		1


	//   ....[74]....
        /*05b8*/ 	.word	0x00003de0
        /*05bc*/ 	.word	0x000000ff
        /*05c0*/ 	.word	0x00000000
        /*05c4*/ 	.short	0x0101
        /*05c6*/ 	.byte	0x05
	.zero		1


	//   ....[75]....
        /*05c8*/ 	.word	0x00004230
        /*05cc*/ 	.word	0x00000000
        /*05d0*/ 	.word	0x000000a0
        /*05d4*/ 	.short	0x010a
        /*05d6*/ 	.byte	0xff
	.zero		1


	//   ....[76]....
        /*05d8*/ 	.word	0x000042f0
        /*05dc*/ 	.word	0x00000000
        /*05e0*/ 	.word	0x00000000
        /*05e4*/ 	.short	0x0101
        /*05e6*/ 	.byte	0xff
	.zero		1


	//   ....[77]....
        /*05e8*/ 	.word	0x00004610
        /*05ec*/ 	.word	0x000000ff
        /*05f0*/ 	.word	0x00000098
        /*05f4*/ 	.short	0x010a
        /*05f6*/ 	.byte	0x06
	.zero		1


	//   ....[78]....
        /*05f8*/ 	.word	0x00004800
        /*05fc*/ 	.word	0x000000ff
        /*0600*/ 	.word	0x00000070
        /*0604*/ 	.short	0x010a
        /*0606*/ 	.byte	0x06
	.zero		1


	//   ....[79]....
        /*0608*/ 	.word	0x00004980
        /*060c*/ 	.word	0x000000ff
        /*0610*/ 	.word	0x00000050
        /*0614*/ 	.short	0x010b
        /*0616*/ 	.byte	0x06
	.zero		1


	//   ....[80]....
        /*0618*/ 	.word	0x00004990
        /*061c*/ 	.word	0x000000ff
        /*0620*/ 	.word	0x00000000
        /*0624*/ 	.short	0x0101
        /*0626*/ 	.byte	0x08
	.zero		1


	//   ....[81]....
        /*0628*/ 	.word	0x000049b0
        /*062c*/ 	.word	0x000000ff
        /*0630*/ 	.word	0x00000078
        /*0634*/ 	.short	0x010a
        /*0636*/ 	.byte	0x06
	.zero		1


	//   ....[82]....
        /*0638*/ 	.word	0x00004b10
        /*063c*/ 	.word	0x000000ff
        /*0640*/ 	.word	0x00000058
        /*0644*/ 	.short	0x010b
        /*0646*/ 	.byte	0x06
	.zero		1


	//   ....[83]....
        /*0648*/ 	.word	0x00004b20
        /*064c*/ 	.word	0x000000ff
        /*0650*/ 	.word	0x00000000
        /*0654*/ 	.short	0x0101
        /*0656*/ 	.byte	0x08
	.zero		1


	//   ....[84]....
        /*0658*/ 	.word	0x00004b30
        /*065c*/ 	.word	0x000000ff
        /*0660*/ 	.word	0x00000080
        /*0664*/ 	.short	0x010a
        /*0666*/ 	.byte	0x06
	.zero		1


	//   ....[85]....
        /*0668*/ 	.word	0x00004cd0
        /*066c*/ 	.word	0x000000ff
        /*0670*/ 	.word	0x00000060
        /*0674*/ 	.short	0x010b
        /*0676*/ 	.byte	0x06
	.zero		1


	//   ....[86]....
        /*0678*/ 	.word	0x00004d40
        /*067c*/ 	.word	0x000000ff
        /*0680*/ 	.word	0x00000000
        /*0684*/ 	.short	0x0101
        /*0686*/ 	.byte	0x08
	.zero		1


	//   ....[87]....
        /*0688*/ 	.word	0x00004d70
        /*068c*/ 	.word	0x000000ff
        /*0690*/ 	.word	0x00000088
        /*0694*/ 	.short	0x010a
        /*0696*/ 	.byte	0x06
	.zero		1


	//   ....[88]....
        /*0698*/ 	.word	0x00004f80
        /*069c*/ 	.word	0x000000ff
        /*06a0*/ 	.word	0x00000068
        /*06a4*/ 	.short	0x010b
        /*06a6*/ 	.byte	0x06
	.zero		1


	//   ....[89]....
        /*06a8*/ 	.word	0x00004fa0
        /*06ac*/ 	.word	0x000000ff
        /*06b0*/ 	.word	0x00000000
        /*06b4*/ 	.short	0x0101
        /*06b6*/ 	.byte	0x0d
	.zero		1


	//   ....[90]....
        /*06b8*/ 	.word	0x00004fd0
        /*06bc*/ 	.word	0x000000ff
        /*06c0*/ 	.word	0x00000070
        /*06c4*/ 	.short	0x010a
        /*06c6*/ 	.byte	0x06
	.zero		1


	//   ....[91]....
        /*06c8*/ 	.word	0x00004ff0
        /*06cc*/ 	.word	0x000000ff
        /*06d0*/ 	.word	0x00000078
        /*06d4*/ 	.short	0x010a
        /*06d6*/ 	.byte	0x06
	.zero		1


	//   ....[92]....
        /*06d8*/ 	.word	0x00005010
        /*06dc*/ 	.word	0x000000ff
        /*06e0*/ 	.word	0x00000080
        /*06e4*/ 	.short	0x010a
        /*06e6*/ 	.byte	0x06
	.zero		1


	//   ....[93]....
        /*06e8*/ 	.word	0x00005050
        /*06ec*/ 	.word	0x00000000
        /*06f0*/ 	.word	0x00000088
        /*06f4*/ 	.short	0x010a
        /*06f6*/ 	.byte	0xff
	.zero		1


	//   ....[94]....
        /*06f8*/ 	.word	0x00005410
        /*06fc*/ 	.word	0x00000000
        /*0700*/ 	.word	0x000000a0
        /*0704*/ 	.short	0x010a
        /*0706*/ 	.byte	0xff
	.zero		1


	//   ....[95]....
        /*0708*/ 	.word	0x00005520
        /*070c*/ 	.word	0x00000000
        /*0710*/ 	.word	0x00000000
        /*0714*/ 	.short	0x0101
        /*0716*/ 	.byte	0xff
	.zero		1


	//   ....[96]....
        /*0718*/ 	.word	0x00005f60
        /*071c*/ 	.word	0x000000ff
        /*0720*/ 	.word	0x00000050
        /*0724*/ 	.short	0x010a
        /*0726*/ 	.byte	0x30
	.zero		1


	//   ....[97]....
        /*0728*/ 	.word	0x00006060
        /*072c*/ 	.word	0x000000da
        /*0730*/ 	.word	0x000000c0
        /*0734*/ 	.short	0x010a
        /*0736*/ 	.byte	0xff
	.zero		1


	//   ....[98]....
        /*0738*/ 	.word	0x000062d0
        /*073c*/ 	.word	0x000000ff
        /*0740*/ 	.word	0x00000050
        /*0744*/ 	.short	0x010a
        /*0746*/ 	.byte	0x30
	.zero		1


	//   ....[99]....
        /*0748*/ 	.word	0x000064a0
        /*074c*/ 	.word	0x000000da
        /*0750*/ 	.word	0x000000c0
        /*0754*/ 	.short	0x010a
        /*0756*/ 	.byte	0xff
	.zero		1


	//   ....[100]....
        /*0758*/ 	.word	0x00007720
        /*075c*/ 	.word	0x00000000
        /*0760*/ 	.word	0x00000000
        /*0764*/ 	.short	0x0101
        /*0766*/ 	.byte	0xff
	.zero		1


	//   ....[101]....
        /*0768*/ 	.word	0x00007730
        /*076c*/ 	.word	0x00000003
        /*0770*/ 	.word	0x00000050
        /*0774*/ 	.short	0x010a
        /*0776*/ 	.byte	0xff
	.zero		1


	//   ....[102]....
        /*0778*/ 	.word	0x00007810
        /*077c*/ 	.word	0x00000003
        /*0780*/ 	.word	0x00000050
        /*0784*/ 	.short	0x010a
        /*0786*/ 	.byte	0xff
	.zero		1


	//   ....[103]....
        /*0788*/ 	.word	0x00008b40
        /*078c*/ 	.word	0x000000e8
        /*0790*/ 	.word	0x00000000
        /*0794*/ 	.short	0x0101
        /*0796*/ 	.byte	0xff
	.zero		1


	//   ....[104]....
        /*0798*/ 	.word	0x00008b60
        /*079c*/ 	.word	0x00000000
        /*07a0*/ 	.word	0x00000050
        /*07a4*/ 	.short	0x010a
        /*07a6*/ 	.byte	0xff
	.zero		1


	//   ....[105]....
        /*07a8*/ 	.word	0x00008c30
        /*07ac*/ 	.word	0x00000000
        /*07b0*/ 	.word	0x00000050
        /*07b4*/ 	.short	0x010a
        /*07b6*/ 	.byte	0xff
	.zero		1


	//   ....[106]....
        /*07b8*/ 	.word	0x00009f60
        /*07bc*/ 	.word	0x00000048
        /*07c0*/ 	.word	0x00000000
        /*07c4*/ 	.short	0x0101
        /*07c6*/ 	.byte	0xff
	.zero		1


	//   ....[107]....
        /*07c8*/ 	.word	0x00009f80
        /*07cc*/ 	.word	0x00000003
        /*07d0*/ 	.word	0x00000050
        /*07d4*/ 	.short	0x010a
        /*07d6*/ 	.byte	0xff
	.zero		1


	//   ....[108]....
        /*07d8*/ 	.word	0x0000a050
        /*07dc*/ 	.word	0x00000003
        /*07e0*/ 	.word	0x00000050
        /*07e4*/ 	.short	0x010a
        /*07e6*/ 	.byte	0xff
	.zero		1


	//   ....[109]....
        /*07e8*/ 	.word	0x0000a3a0
        /*07ec*/ 	.word	0x000000da
        /*07f0*/ 	.word	0x00000000
        /*07f4*/ 	.short	0x0101
        /*07f6*/ 	.byte	0xff
	.zero		1


	//   ....[110]....
        /*07f8*/ 	.word	0x0000b3c0
        /*07fc*/ 	.word	0x00000000
        /*0800*/ 	.word	0x00000000
        /*0804*/ 	.short	0x0101
        /*0806*/ 	.byte	0xff
	.zero		1


	//   ....[111]....
        /*0808*/ 	.word	0x0000b650
        /*080c*/ 	.word	0x000000ff
        /*0810*/ 	.word	0x00000000
        /*0814*/ 	.short	0x0101
        /*0816*/ 	.byte	0x04
	.zero		1


	//   ....[112]....
        /*0818*/ 	.word	0x0000b670
        /*081c*/ 	.word	0x00000003
        /*0820*/ 	.word	0x000000f0
        /*0824*/ 	.short	0x010a
        /*0826*/ 	.byte	0xff
	.zero		1


	//   ....[113]....
        /*0828*/ 	.word	0x0000b6d0
        /*082c*/ 	.word	0x00000002
        /*0830*/ 	.word	0x00000028
        /*0834*/ 	.short	0x010a
        /*0836*/ 	.byte	0xff
	.zero		1


	//   ....[114]....
        /*0838*/ 	.word	0x0000b730
        /*083c*/ 	.word	0x00000002
        /*0840*/ 	.word	0x00000028
        /*0844*/ 	.short	0x010a
        /*0846*/ 	.byte	0xff
	.zero		1


	//   ....[115]....
        /*0848*/ 	.word	0x0000b780
        /*084c*/ 	.word	0x00000002
        /*0850*/ 	.word	0x000000a0
        /*0854*/ 	.short	0x010a
        /*0856*/ 	.byte	0xff
	.zero		1


	//   ....[116]....
        /*0858*/ 	.word	0x0000b7e0
        /*085c*/ 	.word	0x00000000
        /*0860*/ 	.word	0x00000000
        /*0864*/ 	.short	0x010a
        /*0866*/ 	.byte	0xff
	.zero		1


	//   ....[117]....
        /*0868*/ 	.word	0x0000b840
        /*086c*/ 	.word	0x00000000
        /*0870*/ 	.word	0x00000000
        /*0874*/ 	.short	0x010a
        /*0876*/ 	.byte	0xff
	.zero		1


	//   ....[118]....
        /*0878*/ 	.word	0x0000b8a0
        /*087c*/ 	.word	0x00000000
        /*0880*/ 	.word	0x00000000
        /*0884*/ 	.short	0x010a
        /*0886*/ 	.byte	0xff
	.zero		1


	//   ....[119]....
        /*0888*/ 	.word	0x0000b900
        /*088c*/ 	.word	0x00000000
        /*0890*/ 	.word	0x00000000
        /*0894*/ 	.short	0x010a
        /*0896*/ 	.byte	0xff
	.zero		1


	//   ....[120]....
        /*0898*/ 	.word	0x0000b950
        /*089c*/ 	.word	0x00000000
        /*08a0*/ 	.word	0x000000e0
        /*08a4*/ 	.short	0x010a
        /*08a6*/ 	.byte	0xff
	.zero		1


	//   ....[121]....
        /*08a8*/ 	.word	0x0000b9b0
        /*08ac*/ 	.word	0x00000000
        /*08b0*/ 	.word	0x000000b0
        /*08b4*/ 	.short	0x010a
        /*08b6*/ 	.byte	0xff
	.zero		1


	//   ....[122]....
        /*08b8*/ 	.word	0x0000ba00
        /*08bc*/ 	.word	0x00000000
        /*08c0*/ 	.word	0x000000a0
        /*08c4*/ 	.short	0x010a
        /*08c6*/ 	.byte	0xff
	.zero		1


	//   ....[123]....
        /*08c8*/ 	.word	0x0000ba60
        /*08cc*/ 	.word	0x00000000
        /*08d0*/ 	.word	0x000000b0
        /*08d4*/ 	.short	0x010a
        /*08d6*/ 	.byte	0xff
	.zero		1


	//   ....[124]....
        /*08d8*/ 	.word	0x0000bac0
        /*08dc*/ 	.word	0x00000004
        /*08e0*/ 	.word	0x00000008
        /*08e4*/ 	.short	0x010a
        /*08e6*/ 	.byte	0xff
	.zero		1


	//   ....[125]....
        /*08e8*/ 	.word	0x0000bba0
        /*08ec*/ 	.word	0x00000002
        /*08f0*/ 	.word	0x00000008
        /*08f4*/ 	.short	0x010a
        /*08f6*/ 	.byte	0xff
	.zero		1


	//   ....[126]....
        /*08f8*/ 	.word	0x0000bbf0
        /*08fc*/ 	.word	0x00000000
        /*0900*/ 	.word	0x000000a0
        /*0904*/ 	.short	0x010a
        /*0906*/ 	.byte	0xff
	.zero		1


	//   ....[127]....
        /*0908*/ 	.word	0x0000bc50
        /*090c*/ 	.word	0x00000000
        /*0910*/ 	.word	0x000000d0
        /*0914*/ 	.short	0x010a
        /*0916*/ 	.byte	0xff
	.zero		1


	//   ....[128]....
        /*0918*/ 	.word	0x0000bcb0
        /*091c*/ 	.word	0x00000000
        /*0920*/ 	.word	0x00000000
        /*0924*/ 	.short	0x010a
        /*0926*/ 	.byte	0xff
	.zero		1


	//   ....[129]....
        /*0928*/ 	.word	0x0000bd10
        /*092c*/ 	.word	0x00000000
        /*0930*/ 	.word	0x00000000
        /*0934*/ 	.short	0x010a
        /*0936*/ 	.byte	0xff
	.zero		1


	//   ....[130]....
        /*0938*/ 	.word	0x0000bd70
        /*093c*/ 	.word	0x00000000
        /*0940*/ 	.word	0x00000100
        /*0944*/ 	.short	0x010a
        /*0946*/ 	.byte	0xff
	.zero		1


	//   ....[131]....
        /*0948*/ 	.word	0x0000bdc0
        /*094c*/ 	.word	0x00000000
        /*0950*/ 	.word	0x000000a0
        /*0954*/ 	.short	0x010a
        /*0956*/ 	.byte	0xff
	.zero		1


	//   ....[132]....
        /*0958*/ 	.word	0x0000be20
        /*095c*/ 	.word	0x00000000
        /*0960*/ 	.word	0x00000098
        /*0964*/ 	.short	0x010a
        /*0966*/ 	.byte	0xff
	.zero		1


	//   ....[133]....
        /*0968*/ 	.word	0x0000be80
        /*096c*/ 	.word	0x00000003
        /*0970*/ 	.word	0x00000070
        /*0974*/ 	.short	0x010a
        /*0976*/ 	.byte	0xff
	.zero		1


	//   ....[134]....
        /*0978*/ 	.word	0x0000bee0
        /*097c*/ 	.word	0x00000003
        /*0980*/ 	.word	0x00000078
        /*0984*/ 	.short	0x010a
        /*0986*/ 	.byte	0xff
	.zero		1


	//   ....[135]....
        /*0988*/ 	.word	0x0000bf40
        /*098c*/ 	.word	0x00000003
        /*0990*/ 	.word	0x00000080
        /*0994*/ 	.short	0x010a
        /*0996*/ 	.byte	0xff
	.zero		1


	//   ....[136]....
        /*0998*/ 	.word	0x0000bfa0
        /*099c*/ 	.word	0x00000003
        /*09a0*/ 	.word	0x00000088
        /*09a4*/ 	.short	0x010a
        /*09a6*/ 	.byte	0xff
	.zero		1


	//   ....[137]....
        /*09a8*/ 	.word	0x0000c000
        /*09ac*/ 	.word	0x00000000
        /*09b0*/ 	.word	0x00000070
        /*09b4*/ 	.short	0x010a
        /*09b6*/ 	.byte	0xff
	.zero		1


	//   ....[138]....
        /*09b8*/ 	.word	0x0000c060
        /*09bc*/ 	.word	0x00000000
        /*09c0*/ 	.word	0x00000078
        /*09c4*/ 	.short	0x010a
        /*09c6*/ 	.byte	0xff
	.zero		1


	//   ....[139]....
        /*09c8*/ 	.word	0x0000c0c0
        /*09cc*/ 	.word	0x00000000
        /*09d0*/ 	.word	0x00000080
        /*09d4*/ 	.short	0x010a
        /*09d6*/ 	.byte	0xff
	.zero		1


	//   ....[140]....
        /*09d8*/ 	.word	0x0000c110
        /*09dc*/ 	.word	0x00000000
        /*09e0*/ 	.word	0x000000a0
        /*09e4*/ 	.short	0x010a
        /*09e6*/ 	.byte	0xff
	.zero		1


	//   ....[141]....
        /*09e8*/ 	.word	0x0000c170
        /*09ec*/ 	.word	0x00000000
        /*09f0*/ 	.word	0x00000050
        /*09f4*/ 	.short	0x010a
        /*09f6*/ 	.byte	0xff
	.zero		1


	//   ....[142]....
        /*09f8*/ 	.word	0x0000c1c0
        /*09fc*/ 	.word	0x000000da
        /*0a00*/ 	.word	0x000000c0
        /*0a04*/ 	.short	0x010a
        /*0a06*/ 	.byte	0xff
	.zero		1


	//   ....[143]....
        /*0a08*/ 	.word	0x0000c210
        /*0a0c*/ 	.word	0x00000003
        /*0a10*/ 	.word	0x00000050
        /*0a14*/ 	.short	0x010a
        /*0a16*/ 	.byte	0xff
	.zero		1


	//   ....[144]....
        /*0a18*/ 	.word	0x0000c260
        /*0a1c*/ 	.word	0x00000000
        /*0a20*/ 	.word	0x00000050
        /*0a24*/ 	.short	0x010a
        /*0a26*/ 	.byte	0xff
	.zero		1


	//   ....[145]....
        /*0a28*/ 	.word	0x0000c2b0
        /*0a2c*/ 	.word	0x00000003
        /*0a30*/ 	.word	0x00000050
        /*0a34*/ 	.short	0x010a
        /*0a36*/ 	.byte	0xff
	.zero		1


	//----- nvinfo : EIATTR_NUM_MBARRIERS
	.align		4
.L_47:
        /*0a38*/ 	.byte	0x03, 0x38
        /*0a3a*/ 	.short	0x0021


	//----- nvinfo : EIATTR_EXIT_INSTR_OFFSETS
	.align		4
        /*0a3c*/ 	.byte	0x04, 0x1c
        /*0a3e*/ 	.short	(.L_49 - .L_48)


	//   ....[0]....
.L_48:
        /*0a40*/ 	.word	0x00002860


	//   ....[1]....
        /*0a44*/ 	.word	0x00002d50


	//   ....[2]....
        /*0a48*/ 	.word	0x00002db0


	//   ....[3]....
        /*0a4c*/ 	.word	0x00004010


	//   ....[4]....
        /*0a50*/ 	.word	0x00005080


	//   ....[5]....
        /*0a54*/ 	.word	0x000050c0


	//   ....[6]....
        /*0a58*/ 	.word	0x0000b550


	//   ....[7]....
        /*0a5c*/ 	.word	0x0000b5c0


	//   ....[8]....
        /*0a60*/ 	.word	0x0000b5f0


	//   ....[9]....
        /*0a64*/ 	.word	0x0000b660


	//----- nvinfo : EIATTR_MAX_THREADS
	.align		4
.L_49:
        /*0a68*/ 	.byte	0x04, 0x05
        /*0a6a*/ 	.short	(.L_51 - .L_50)
.L_50:
        /*0a6c*/ 	.word	0x00000100
        /*0a70*/ 	.word	0x00000001
        /*0a74*/ 	.word	0x00000001


	//----- nvinfo : EIATTR_CRS_STACK_SIZE
	.align		4
.L_51:
        /*0a78*/ 	.byte	0x04, 0x1e
        /*0a7a*/ 	.short	(.L_53 - .L_52)
.L_52:
        /*0a7c*/ 	.word	0x00000000


	//----- nvinfo : EIATTR_CBANK_PARAM_SIZE
	.align		4
.L_53:
        /*0a80*/ 	.byte	0x03, 0x19
        /*0a82*/ 	.short	0x0800


	//----- nvinfo : EIATTR_PARAM_CBANK
	.align		4
        /*0a84*/ 	.byte	0x04, 0x0a
        /*0a86*/ 	.short	(.L_55 - .L_54)
	.align		4
.L_54:
        /*0a88*/ 	.word	index@(.nv.constant0._ZN7cutlass13device_kernelINS_4gemm6kernel13GemmUniversalIN4cute5tupleIJiiiiEEENS1_10collective13CollectiveMmaINS1_35MainloopSm100TmaUmmaWarpSpecializedILi5ELi2ELi2ENS5_IJNS4_1CILi2EEENSA_ILi1EEESC_EEEEENS5_IJNSA_ILi256EEESF_NSA_ILi64EEEEEENS_6half_tENS5_IJlSC_lEEESI_SJ_NS4_8TiledMMAINS4_8MMA_AtomIJNS4_26SM100_MMA_F16BF16_2x1SM_SSISI_SI_fLi256ELi256ELNS4_4UMMA5MajorE0ELSO_0ELNSN_7ScaleInE0ELSP_0EEEEEENS4_6LayoutINS5_IJSC_SC_SC_EEENS5_IJNSA_ILi0EEESU_SU_EEEEENS5_IJNS4_10UnderscoreESX_SX_EEEEENS4_18SM100_TMA_2SM_LOADENS4_14ComposedLayoutINS4_7SwizzleILi3ELi4ELi3EEENS4_18smem_ptr_flag_bitsILi16EEENSS_INS5_IJNSA_ILi8EEESG_EEENS5_IJSG_SC_EEEEEEEvNS4_8identityES10_S1A_vS1B_EENS_8epilogue10collective18CollectiveEpilogueINS1D_23Sm100TmaWarpSpecializedILi4ELi2ELi64ELb1ELb0EEEJNS5_IJNSA_ILi128EEESF_SG_EEENS5_IJNSS_IS1I_SC_EENSS_ISG_SC_EEEEESI_SJ_SI_SJ_NS1D_6fusion15FusionCallbacksIS1H_NS1N_17LinCombPerRowBiasISI_fSI_SI_fLi8ELNS_15FloatRoundStyleE2EEES1J_S1M_JEEENS4_5SM1004TMEM4LOAD26SM100_TMEM_LOAD_32dp32b64xENS4_13SM90_TMA_LOADES1A_NS4_39AutoVectorizingCopyWithAssumedAlignmentILi128EEENS4_14SM90_TMA_STOREES1A_S1Z_S1Z_EEEvvEEEEvNT_6ParamsE)
        /*0a8c*/ 	.short	0x0380
        /*0a8e*/ 	.short	0x0800


	//----- nvinfo : EIATTR_SW_WAR
	.align		4
.L_55:
        /*0a90*/ 	.byte	0x04, 0x36
        /*0a92*/ 	.short	(.L_57 - .L_56)
.L_56:
        /*0a94*/ 	.word	0x00000008
.L_57:


//--------------------- .nv.callgraph             --------------------------
	.section	.nv.callgraph,"",@"SHT_CUDA_CALLGRAPH"
	.align	4
	.sectionentsize	8
	.align		4
        /*0000*/ 	.word	0x00000000
	.align		4
        /*0004*/ 	.word	0xffffffff
	.align		4
        /*0008*/ 	.word	index@(_ZN7cutlass13device_kernelINS_4gemm6kernel13GemmUniversalIN4cute5tupleIJiiiiEEENS1_10collective13CollectiveMmaINS1_35MainloopSm100TmaUmmaWarpSpecializedILi5ELi2ELi2ENS5_IJNS4_1CILi2EEENSA_ILi1EEESC_EEEEENS5_IJNSA_ILi256EEESF_NSA_ILi64EEEEEENS_6half_tENS5_IJlSC_lEEESI_SJ_NS4_8TiledMMAINS4_8MMA_AtomIJNS4_26SM100_MMA_F16BF16_2x1SM_SSISI_SI_fLi256ELi256ELNS4_4UMMA5MajorE0ELSO_0ELNSN_7ScaleInE0ELSP_0EEEEEENS4_6LayoutINS5_IJSC_SC_SC_EEENS5_IJNSA_ILi0EEESU_SU_EEEEENS5_IJNS4_10UnderscoreESX_SX_EEEEENS4_18SM100_TMA_2SM_LOADENS4_14ComposedLayoutINS4_7SwizzleILi3ELi4ELi3EEENS4_18smem_ptr_flag_bitsILi16EEENSS_INS5_IJNSA_ILi8EEESG_EEENS5_IJSG_SC_EEEEEEEvNS4_8identityES10_S1A_vS1B_EENS_8epilogue10collective18CollectiveEpilogueINS1D_23Sm100TmaWarpSpecializedILi4ELi2ELi64ELb1ELb0EEEJNS5_IJNSA_ILi128EEESF_SG_EEENS5_IJNSS_IS1I_SC_EENSS_ISG_SC_EEEEESI_SJ_SI_SJ_NS1D_6fusion15FusionCallbacksIS1H_NS1N_17LinCombPerRowBiasISI_fSI_SI_fLi8ELNS_15FloatRoundStyleE2EEES1J_S1M_JEEENS4_5SM1004TMEM4LOAD26SM100_TMEM_LOAD_32dp32b64xENS4_13SM90_TMA_LOADES1A_NS4_39AutoVectorizingCopyWithAssumedAlignmentILi128EEENS4_14SM90_TMA_STOREES1A_S1Z_S1Z_EEEvvEEEEvNT_6ParamsE)
	.align		4
        /*000c*/ 	.word	index@(__assertfail)
	.align		4
        /*0010*/ 	.word	0x00000000
	.align		4
        /*0014*/ 	.word	0xfffffffe
	.align		4
        /*0018*/ 	.word	0x00000000
	.align		4
        /*001c*/ 	.word	0xfffffffd
	.align		4
        /*0020*/ 	.word	0x00000000
	.align		4
        /*0024*/ 	.word	0xfffffffc


//--------------------- .nv.constant4             --------------------------
	.section	.nv.constant4,"a",@progbits
	.align	8
	.align		8
.nv.constant4:
        /*0000*/ 	.dword	__assertfail
	.align		8
        /*0008*/ 	.dword	__unnamed_1
	.align		8
        /*0010*/ 	.dword	__unnamed_2
	.align		8
        /*0018*/ 	.dword	_ZN39_INTERNAL_7db6d0e0_4_k_cu_b5773abf_29604cuda3std3__45__cpo5beginE
	.align		8
        /*0020*/ 	.dword	_ZN39_INTERNAL_7db6d0e0_4_k_cu_b5773abf_29604cuda3std3__45__cpo3endE
	.align		8
        /*0028*/ 	.dword	_ZN39_INTERNAL_7db6d0e0_4_k_cu_b5773abf_29604cuda3std3__45__cpo6cbeginE
	.align		8
        /*0030*/ 	.dword	_ZN39_INTERNAL_7db6d0e0_4_k_cu_b5773abf_29604cuda3std3__45__cpo4cendE
	.align		8
        /*0038*/ 	.dword	_ZN39_INTERNAL_7db6d0e0_4_k_cu_b5773abf_29604cuda3std3__441_GLOBAL__N__7db6d0e0_4_k_cu_b5773abf_29606ignoreE
	.align		8
        /*0040*/ 	.dword	_ZN39_INTERNAL_7db6d0e0_4_k_cu_b5773abf_29604cuda3std3__419piecewise_constructE
	.align		8
        /*0048*/ 	.dword	_ZN39_INTERNAL_7db6d0e0_4_k_cu_b5773abf_29604cuda3std3__48in_placeE
	.align		8
        /*0050*/ 	.dword	_ZN39_INTERNAL_7db6d0e0_4_k_cu_b5773abf_29604cuda3std6ranges3__45__cpo4swapE
	.align		8
        /*0058*/ 	.dword	_ZN39_INTERNAL_7db6d0e0_4_k_cu_b5773abf_29604cuda3std6ranges3__45__cpo9iter_moveE
	.align		8
        /*0060*/ 	.dword	_ZN39_INTERNAL_7db6d0e0_4_k_cu_b5773abf_29604cute7productE
	.align		8
        /*0068*/ 	.dword	_ZN39_INTERNAL_7db6d0e0_4_k_cu_b5773abf_29604cute1_E
	.align		8
        /*0070*/ 	.dword	$str$25
	.align		8
        /*0078*/ 	.dword	$str$26
	.align		8
        /*0080*/ 	.dword	$str$27
	.align		8
        /*0088*/ 	.dword	$str$28


//--------------------- .text._ZN7cutlass13device_kernelINS_4gemm6kernel13GemmUniversalIN4cute5tupleIJiiiiEEENS1_10collective13CollectiveMmaINS1_35MainloopSm100TmaUmmaWarpSpecializedILi5ELi2ELi2ENS5_IJNS4_1CILi2EEENSA_ILi1EEESC_EEEEENS5_IJNSA_ILi256EEESF_NSA_ILi64EEEEEENS_6half_tENS5_IJlSC_lEEESI_SJ_NS4_8TiledMMAINS4_8MMA_AtomIJNS4_26SM100_MMA_F16BF16_2x1SM_SSISI_SI_fLi256ELi256ELNS4_4UMMA5MajorE0ELSO_0ELNSN_7ScaleInE0ELSP_0EEEEEENS4_6LayoutINS5_IJSC_SC_SC_EEENS5_IJNSA_ILi0EEESU_SU_EEEEENS5_IJNS4_10UnderscoreESX_SX_EEEEENS4_18SM100_TMA_2SM_LOADENS4_14ComposedLayoutINS4_7SwizzleILi3ELi4ELi3EEENS4_18smem_ptr_flag_bitsILi16EEENSS_INS5_IJNSA_ILi8EEESG_EEENS5_IJSG_SC_EEEEEEEvNS4_8identityES10_S1A_vS1B_EENS_8epilogue10collective18CollectiveEpilogueINS1D_23Sm100TmaWarpSpecializedILi4ELi2ELi64ELb1ELb0EEEJNS5_IJNSA_ILi128EEESF_SG_EEENS5_IJNSS_IS1I_SC_EENSS_ISG_SC_EEEEESI_SJ_SI_SJ_NS1D_6fusion15FusionCallbacksIS1H_NS1N_17LinCombPerRowBiasISI_fSI_SI_fLi8ELNS_15FloatRoundStyleE2EEES1J_S1M_JEEENS4_5SM1004TMEM4LOAD26SM100_TMEM_LOAD_32dp32b64xENS4_13SM90_TMA_LOADES1A_NS4_39AutoVectorizingCopyWithAssumedAlignmentILi128EEENS4_14SM90_TMA_STOREES1A_S1Z_S1Z_EEEvvEEEEvNT_6ParamsE --------------------------
	.section	.text._ZN7cutlass13device_kernelINS_4gemm6kernel13GemmUniversalIN4cute5tupleIJiiiiEEENS1_10collective13CollectiveMmaINS1_35MainloopSm100TmaUmmaWarpSpecializedILi5ELi2ELi2ENS5_IJNS4_1CILi2EEENSA_ILi1EEESC_EEEEENS5_IJNSA_ILi256EEESF_NSA_ILi64EEEEEENS_6half_tENS5_IJlSC_lEEESI_SJ_NS4_8TiledMMAINS4_8MMA_AtomIJNS4_26SM100_MMA_F16BF16_2x1SM_SSISI_SI_fLi256ELi256ELNS4_4UMMA5MajorE0ELSO_0ELNSN_7ScaleInE0ELSP_0EEEEEENS4_6LayoutINS5_IJSC_SC_SC_EEENS5_IJNSA_ILi0EEESU_SU_EEEEENS5_IJNS4_10UnderscoreESX_SX_EEEEENS4_18SM100_TMA_2SM_LOADENS4_14ComposedLayoutINS4_7SwizzleILi3ELi4ELi3EEENS4_18smem_ptr_flag_bitsILi16EEENSS_INS5_IJNSA_ILi8EEESG_EEENS5_IJSG_SC_EEEEEEEvNS4_8identityES10_S1A_vS1B_EENS_8epilogue10collective18CollectiveEpilogueINS1D_23Sm100TmaWarpSpecializedILi4ELi2ELi64ELb1ELb0EEEJNS5_IJNSA_ILi128EEESF_SG_EEENS5_IJNSS_IS1I_SC_EENSS_ISG_SC_EEEEESI_SJ_SI_SJ_NS1D_6fusion15FusionCallbacksIS1H_NS1N_17LinCombPerRowBiasISI_fSI_SI_fLi8ELNS_15FloatRoundStyleE2EEES1J_S1M_JEEENS4_5SM1004TMEM4LOAD26SM100_TMEM_LOAD_32dp32b64xENS4_13SM90_TMA_LOADES1A_NS4_39AutoVectorizingCopyWithAssumedAlignmentILi128EEENS4_14SM90_TMA_STOREES1A_S1Z_S1Z_EEEvvEEEEvNT_6ParamsE,"ax",@progbits
	.align	128
.text._ZN7cutlass13device_kernelINS_4gemm6kernel13GemmUniversalIN4cute5tupleIJiiiiEEENS1_10collective13CollectiveMmaINS1_35MainloopSm100TmaUmmaWarpSpecializedILi5ELi2ELi2ENS5_IJNS4_1CILi2EEENSA_ILi1EEESC_EEEEENS5_IJNSA_ILi256EEESF_NSA_ILi64EEEEEENS_6half_tENS5_IJlSC_lEEESI_SJ_NS4_8TiledMMAINS4_8MMA_AtomIJNS4_26SM100_MMA_F16BF16_2x1SM_SSISI_SI_fLi256ELi256ELNS4_4UMMA5MajorE0ELSO_0ELNSN_7ScaleInE0ELSP_0EEEEEENS4_6LayoutINS5_IJSC_SC_SC_EEENS5_IJNSA_ILi0EEESU_SU_EEEEENS5_IJNS4_10UnderscoreESX_SX_EEEEENS4_18SM100_TMA_2SM_LOADENS4_14ComposedLayoutINS4_7SwizzleILi3ELi4ELi3EEENS4_18smem_ptr_flag_bitsILi16EEENSS_INS5_IJNSA_ILi8EEESG_EEENS5_IJSG_SC_EEEEEEEvNS4_8identityES10_S1A_vS1B_EENS_8epilogue10collective18CollectiveEpilogueINS1D_23Sm100TmaWarpSpecializedILi4ELi2ELi64ELb1ELb0EEEJNS5_IJNSA_ILi128EEESF_SG_EEENS5_IJNSS_IS1I_SC_EENSS_ISG_SC_EEEEESI_SJ_SI_SJ_NS1D_6fusion15FusionCallbacksIS1H_NS1N_17LinCombPerRowBiasISI_fSI_SI_fLi8ELNS_15FloatRoundStyleE2EEES1J_S1M_JEEENS4_5SM1004TMEM4LOAD26SM100_TMEM_LOAD_32dp32b64xENS4_13SM90_TMA_LOADES1A_NS4_39AutoVectorizingCopyWithAssumedAlignmentILi128EEENS4_14SM90_TMA_STOREES1A_S1Z_S1Z_EEEvvEEEEvNT_6ParamsE:
        .type           _ZN7cutlass13device_kernelINS_4gemm6kernel13GemmUniversalIN4cute5tupleIJiiiiEEENS1_10collective13CollectiveMmaINS1_35MainloopSm100TmaUmmaWarpSpecializedILi5ELi2ELi2ENS5_IJNS4_1CILi2EEENSA_ILi1EEESC_EEEEENS5_IJNSA_ILi256EEESF_NSA_ILi64EEEEEENS_6half_tENS5_IJlSC_lEEESI_SJ_NS4_8TiledMMAINS4_8MMA_AtomIJNS4_26SM100_MMA_F16BF16_2x1SM_SSISI_SI_fLi256ELi256ELNS4_4UMMA5MajorE0ELSO_0ELNSN_7ScaleInE0ELSP_0EEEEEENS4_6LayoutINS5_IJSC_SC_SC_EEENS5_IJNSA_ILi0EEESU_SU_EEEEENS5_IJNS4_10UnderscoreESX_SX_EEEEENS4_18SM100_TMA_2SM_LOADENS4_14ComposedLayoutINS4_7SwizzleILi3ELi4ELi3EEENS4_18smem_ptr_flag_bitsILi16EEENSS_INS5_IJNSA_ILi8EEESG_EEENS5_IJSG_SC_EEEEEEEvNS4_8identityES10_S1A_vS1B_EENS_8epilogue10collective18CollectiveEpilogueINS1D_23Sm100TmaWarpSpecializedILi4ELi2ELi64ELb1ELb0EEEJNS5_IJNSA_ILi128EEESF_SG_EEENS5_IJNSS_IS1I_SC_EENSS_ISG_SC_EEEEESI_SJ_SI_SJ_NS1D_6fusion15FusionCallbacksIS1H_NS1N_17LinCombPerRowBiasISI_fSI_SI_fLi8ELNS_15FloatRoundStyleE2EEES1J_S1M_JEEENS4_5SM1004TMEM4LOAD26SM100_TMEM_LOAD_32dp32b64xENS4_13SM90_TMA_LOADES1A_NS4_39AutoVectorizingCopyWithAssumedAlignmentILi128EEENS4_14SM90_TMA_STOREES1A_S1Z_S1Z_EEEvvEEEEvNT_6ParamsE,@function
        .size           _ZN7cutlass13device_kernelINS_4gemm6kernel13GemmUniversalIN4cute5tupleIJiiiiEEENS1_10collective13CollectiveMmaINS1_35MainloopSm100TmaUmmaWarpSpecializedILi5ELi2ELi2ENS5_IJNS4_1CILi2EEENSA_ILi1EEESC_EEEEENS5_IJNSA_ILi256EEESF_NSA_ILi64EEEEEENS_6half_tENS5_IJlSC_lEEESI_SJ_NS4_8TiledMMAINS4_8MMA_AtomIJNS4_26SM100_MMA_F16BF16_2x1SM_SSISI_SI_fLi256ELi256ELNS4_4UMMA5MajorE0ELSO_0ELNSN_7ScaleInE0ELSP_0EEEEEENS4_6LayoutINS5_IJSC_SC_SC_EEENS5_IJNSA_ILi0EEESU_SU_EEEEENS5_IJNS4_10UnderscoreESX_SX_EEEEENS4_18SM100_TMA_2SM_LOADENS4_14ComposedLayoutINS4_7SwizzleILi3ELi4ELi3EEENS4_18smem_ptr_flag_bitsILi16EEENSS_INS5_IJNSA_ILi8EEESG_EEENS5_IJSG_SC_EEEEEEEvNS4_8identityES10_S1A_vS1B_EENS_8epilogue10collective18CollectiveEpilogueINS1D_23Sm100TmaWarpSpecializedILi4ELi2ELi64ELb1ELb0EEEJNS5_IJNSA_ILi128EEESF_SG_EEENS5_IJNSS_IS1I_SC_EENSS_ISG_SC_EEEEESI_SJ_SI_SJ_NS1D_6fusion15FusionCallbacksIS1H_NS1N_17LinCombPerRowBiasISI_fSI_SI_fLi8ELNS_15FloatRoundStyleE2EEES1J_S1M_JEEENS4_5SM1004TMEM4LOAD26SM100_TMEM_LOAD_32dp32b64xENS4_13SM90_TMA_LOADES1A_NS4_39AutoVectorizingCopyWithAssumedAlignmentILi128EEENS4_14SM90_TMA_STOREES1A_S1Z_S1Z_EEEvvEEEEvNT_6ParamsE,(.L_x_195 - _ZN7cutlass13device_kernelINS_4gemm6kernel13GemmUniversalIN4cute5tupleIJiiiiEEENS1_10collective13CollectiveMmaINS1_35MainloopSm100TmaUmmaWarpSpecializedILi5ELi2ELi2ENS5_IJNS4_1CILi2EEENSA_ILi1EEESC_EEEEENS5_IJNSA_ILi256EEESF_NSA_ILi64EEEEEENS_6half_tENS5_IJlSC_lEEESI_SJ_NS4_8TiledMMAINS4_8MMA_AtomIJNS4_26SM100_MMA_F16BF16_2x1SM_SSISI_SI_fLi256ELi256ELNS4_4UMMA5MajorE0ELSO_0ELNSN_7ScaleInE0ELSP_0EEEEEENS4_6LayoutINS5_IJSC_SC_SC_EEENS5_IJNSA_ILi0EEESU_SU_EEEEENS5_IJNS4_10UnderscoreESX_SX_EEEEENS4_18SM100_TMA_2SM_LOADENS4_14ComposedLayoutINS4_7SwizzleILi3ELi4ELi3EEENS4_18smem_ptr_flag_bitsILi16EEENSS_INS5_IJNSA_ILi8EEESG_EEENS5_IJSG_SC_EEEEEEEvNS4_8identityES10_S1A_vS1B_EENS_8epilogue10collective18CollectiveEpilogueINS1D_23Sm100TmaWarpSpecializedILi4ELi2ELi64ELb1ELb0EEEJNS5_IJNSA_ILi128EEESF_SG_EEENS5_IJNSS_IS1I_SC_EENSS_ISG_SC_EEEEESI_SJ_SI_SJ_NS1D_6fusion15FusionCallbacksIS1H_NS1N_17LinCombPerRowBiasISI_fSI_SI_fLi8ELNS_15FloatRoundStyleE2EEES1J_S1M_JEEENS4_5SM1004TMEM4LOAD26SM100_TMEM_LOAD_32dp32b64xENS4_13SM90_TMA_LOADES1A_NS4_39AutoVectorizingCopyWithAssumedAlignmentILi128EEENS4_14SM90_TMA_STOREES1A_S1Z_S1Z_EEEvvEEEEvNT_6ParamsE)
        .other          _ZN7cutlass13device_kernelINS_4gemm6kernel13GemmUniversalIN4cute5tupleIJiiiiEEENS1_10collective13CollectiveMmaINS1_35MainloopSm100TmaUmmaWarpSpecializedILi5ELi2ELi2ENS5_IJNS4_1CILi2EEENSA_ILi1EEESC_EEEEENS5_IJNSA_ILi256EEESF_NSA_ILi64EEEEEENS_6half_tENS5_IJlSC_lEEESI_SJ_NS4_8TiledMMAINS4_8MMA_AtomIJNS4_26SM100_MMA_F16BF16_2x1SM_SSISI_SI_fLi256ELi256ELNS4_4UMMA5MajorE0ELSO_0ELNSN_7ScaleInE0ELSP_0EEEEEENS4_6LayoutINS5_IJSC_SC_SC_EEENS5_IJNSA_ILi0EEESU_SU_EEEEENS5_IJNS4_10UnderscoreESX_SX_EEEEENS4_18SM100_TMA_2SM_LOADENS4_14ComposedLayoutINS4_7SwizzleILi3ELi4ELi3EEENS4_18smem_ptr_flag_bitsILi16EEENSS_INS5_IJNSA_ILi8EEESG_EEENS5_IJSG_SC_EEEEEEEvNS4_8identityES10_S1A_vS1B_EENS_8epilogue10collective18CollectiveEpilogueINS1D_23Sm100TmaWarpSpecializedILi4ELi2ELi64ELb1ELb0EEEJNS5_IJNSA_ILi128EEESF_SG_EEENS5_IJNSS_IS1I_SC_EENSS_ISG_SC_EEEEESI_SJ_SI_SJ_NS1D_6fusion15FusionCallbacksIS1H_NS1N_17LinCombPerRowBiasISI_fSI_SI_fLi8ELNS_15FloatRoundStyleE2EEES1J_S1M_JEEENS4_5SM1004TMEM4LOAD26SM100_TMEM_LOAD_32dp32b64xENS4_13SM90_TMA_LOADES1A_NS4_39AutoVectorizingCopyWithAssumedAlignmentILi128EEENS4_14SM90_TMA_STOREES1A_S1Z_S1Z_EEEvvEEEEvNT_6ParamsE,@"STO_CUDA_ENTRY STV_DEFAULT"
_ZN7cutlass13device_kernelINS_4gemm6kernel13GemmUniversalIN4cute5tupleIJiiiiEEENS1_10collective13CollectiveMmaINS1_35MainloopSm100TmaUmmaWarpSpecializedILi5ELi2ELi2ENS5_IJNS4_1CILi2EEENSA_ILi1EEESC_EEEEENS5_IJNSA_ILi256EEESF_NSA_ILi64EEEEEENS_6half_tENS5_IJlSC_lEEESI_SJ_NS4_8TiledMMAINS4_8MMA_AtomIJNS4_26SM100_MMA_F16BF16_2x1SM_SSISI_SI_fLi256ELi256ELNS4_4UMMA5MajorE0ELSO_0ELNSN_7ScaleInE0ELSP_0EEEEEENS4_6LayoutINS5_IJSC_SC_SC_EEENS5_IJNSA_ILi0EEESU_SU_EEEEENS5_IJNS4_10UnderscoreESX_SX_EEEEENS4_18SM100_TMA_2SM_LOADENS4_14ComposedLayoutINS4_7SwizzleILi3ELi4ELi3EEENS4_18smem_ptr_flag_bitsILi16EEENSS_INS5_IJNSA_ILi8EEESG_EEENS5_IJSG_SC_EEEEEEEvNS4_8identityES10_S1A_vS1B_EENS_8epilogue10collective18CollectiveEpilogueINS1D_23Sm100TmaWarpSpecializedILi4ELi2ELi64ELb1ELb0EEEJNS5_IJNSA_ILi128EEESF_SG_EEENS5_IJNSS_IS1I_SC_EENSS_ISG_SC_EEEEESI_SJ_SI_SJ_NS1D_6fusion15FusionCallbacksIS1H_NS1N_17LinCombPerRowBiasISI_fSI_SI_fLi8ELNS_15FloatRoundStyleE2EEES1J_S1M_JEEENS4_5SM1004TMEM4LOAD26SM100_TMEM_LOAD_32dp32b64xENS4_13SM90_TMA_LOADES1A_NS4_39AutoVectorizingCopyWithAssumedAlignmentILi128EEENS4_14SM90_TMA_STOREES1A_S1Z_S1Z_EEEvvEEEEvNT_6ParamsE:
[----:B------:R-:W1:Y:S01]  /*0000*/  LDC R1, c[0x0][0x37c] ;  /* 0x0000df00ff017b82 */ /* 0x000e620000000800 */
[----:B------:R-:W2:Y:S01]  /*0010*/  S2R R209, SR_TID.X ;  /* 0x0000000000d17919 */ /* 0x000ea20000002100 */
[----:B------:R-:W3:Y:S06]  /*0020*/  LDCU.64 UR8, c[0x0][0x890] ;  /* 0x00011200ff0877ac */ /* 0x000eec0008000a00 */
[----:B------:R-:W4:Y:S01]  /*0030*/  S2UR UR45, SR_CgaCtaId ;  /* 0x00000000002d79c3 */ /* 0x000f220000008800 */
[----:B------:R-:W-:Y:S01]  /*0040*/  PRMT R193, RZ, 0x7610, R193 ;  /* 0x00007610ffc17816 */ /* 0x000fe200000000c1 */
[----:B------:R-:W1:Y:S01]  /*0050*/  LDCU.64 UR46, c[0x0][0x358] ;  /* 0x00006b00ff2e77ac */ /* 0x000e620008000a00 */
[----:B------:R-:W-:-:S02]  /*0060*/  ELECT P0, URZ, PT ;  /* 0x0000000000ff782f */ /* 0x000fc40003800000 */
[----:B---3--:R-:W-:-:S04]  /*0070*/  ISETP.NE.U32.AND P1, PT, RZ, UR8, PT ;  /* 0x00000008ff007c0c */ /* 0x008fc8000bf25070 */
[----:B------:R-:W-:Y:S01]  /*0080*/  ISETP.NE.AND.EX P2, PT, RZ, UR9, PT, P1 ;  /* 0x00000009ff007c0c */ /* 0x000fe2000bf45310 */
[----:B----4-:R-:W-:Y:S02]  /*0090*/  ULOP3.LUT UR5, UR45, 0x1, URZ, 0xc0, !UPT ;  /* 0x000000012d057892 */ /* 0x010fe4000f8ec0ff */
[----:B------:R-:W-:Y:S01]  /*00a0*/  ULOP3.LUT UR4, UR45, 0x1, URZ, 0x3c, !UPT ;  /* 0x000000012d047892 */ /* 0x000fe2000f8e3cff */
[----:B--2---:R-:W-:-:S05]  /*00b0*/  SHF.R.U32.HI R200, RZ, 0x5, R209 ;  /* 0x00000005ffc87819 */ /* 0x004fca00000116d1 */
[----:B------:R-:W2:Y:S02]  /*00c0*/  SHFL.IDX PT, R0, R200, RZ, 0x1f ;  /* 0x00001fffc8007589 */ /* 0x000ea400000e0000 */
[----:B--2---:R-:W-:Y:S02]  /*00d0*/  R2UR UR10, R0 ;  /* 0x00000000000a72ca */ /* 0x004fe400000e0000 */
[----:B-1----:R-:W-:Y:S05]  /*00e0*/  @P2 BRA `(.L_x_0) ;  /* 0x00000000002c2947 */ /* 0x002fea0003800000 */
[----:B------:R-:W1:Y:S02]  /*00f0*/  LDCU.64 UR6, c[0x0][0x888] ;  /* 0x00011100ff0677ac */ /* 0x000e640008000a00 */
[----:B-1----:R-:W-:-:S04]  /*0100*/  UISETP.NE.U32.AND UP0, UPT, UR6, URZ, UPT ;  /* 0x000000ff0600728c */ /* 0x002fc8000bf05070 */
[----:B------:R-:W-:-:S09]  /*0110*/  UISETP.NE.AND.EX UP0, UPT, UR7, URZ, UPT, UP0 ;  /* 0x000000ff0700728c */ /* 0x000fd2000bf05300 */
[----:B------:R-:W-:Y:S05]  /*0120*/  BRA.U !UP0, `(.L_x_1) ;  /* 0x0000000108107547 */ /* 0x000fea000b800000 */
[----:B------:R-:W1:Y:S02]  /*0130*/  LDC.64 R2, c[0x0][0x888] ;  /* 0x00022200ff027b82 */ /* 0x000e640000000a00 */
[----:B-1----:R1:W5:Y:S01]  /*0140*/  LDG.E R145, desc[UR46][R2.64] ;  /* 0x0000002e02917981 */ /* 0x002362000c1e1900 */
[----:B------:R-:W-:Y:S01]  /*0150*/  HFMA2 R193, -RZ, RZ, 0, 5.9604644775390625e-08 ;  /* 0x00000001ffc17431 */ /* 0x000fe200000001ff */
[----:B------:R-:W-:Y:S05]  /*0160*/  BRA `(.L_x_0) ;  /* 0x00000000000c7947 */ /* 0x000fea0003800000 */
.L_x_1:
[----:B------:R-:W1:Y:S01]  /*0170*/  LDCU UR6, c[0x0][0x880] ;  /* 0x00011000ff0677ac */ /* 0x000e620008000800 */
[----:B------:R-:W-:Y:S01]  /*0180*/  HFMA2 R193, -RZ, RZ, 0, 5.9604644775390625e-08 ;  /* 0x00000001ffc17431 */ /* 0x000fe200000001ff */
[----:B-1----:R-:W-:-:S07]  /*0190*/  MOV R145, UR6 ;  /* 0x0000000600917c02 */ /* 0x002fce0008000f00 */
.L_x_0:
[----:B------:R-:W2:Y:S02]  /*01a0*/  LDCU.64 UR6, c[0x0][0x8b0] ;  /* 0x00011600ff0677ac */ /* 0x000ea40008000a00 */
[----:B--2---:R-:W-:-:S04]  /*01b0*/  UISETP.NE.U32.AND UP0, UPT, UR6, URZ, UPT ;  /* 0x000000ff0600728c */ /* 0x004fc8000bf05070 */
[----:B------:R-:W-:-:S09]  /*01c0*/  UISETP.NE.AND.EX UP0, UPT, UR7, URZ, UPT, UP0 ;  /* 0x000000ff0700728c */ /* 0x000fd2000bf05300 */
[----:B------:R-:W-:Y:S05]  /*01d0*/  BRA.U UP0, `(.L_x_2) ;  /* 0x0000000100247547 */ /* 0x000fea000b800000 */
[----:B------:R-:W2:Y:S02]  /*01e0*/  LDCU.64 UR6, c[0x0][0x8a8] ;  /* 0x00011500ff0677ac */ /* 0x000ea40008000a00 */
[----:B--2---:R-:W-:-:S04]  /*01f0*/  UISETP.NE.U32.AND UP0, UPT, UR6, URZ, UPT ;  /* 0x000000ff0600728c */ /* 0x004fc8000bf05070 */
[----:B------:R-:W-:-:S09]  /*0200*/  UISETP.NE.AND.EX UP0, UPT, UR7, URZ, UPT, UP0 ;  /* 0x000000ff0700728c */ /* 0x000fd2000bf05300 */
[----:B------:R-:W-:Y:S05]  /*0210*/  BRA.U !UP0, `(.L_x_3) ;  /* 0x00000001080c7547 */ /* 0x000fea000b800000 */
[----:B-1----:R-:W1:Y:S02]  /*0220*/  LDC.64 R2, c[0x0][0x8a8] ;  /* 0x00022a00ff027b82 */ /* 0x002e640000000a00 */
[----:B-1----:R2:W5:Y:S01]  /*0230*/  LDG.E R143, desc[UR46][R2.64] ;  /* 0x0000002e028f7981 */ /* 0x002562000c1e1900 */
[----:B------:R-:W-:Y:S05]  /*0240*/  BRA `(.L_x_2) ;  /* 0x0000000000087947 */ /* 0x000fea0003800000 */
.L_x_3:
[----:B------:R-:W2:Y:S02]  /*0250*/  LDCU UR6, c[0x0][0x8a0] ;  /* 0x00011400ff0677ac */ /* 0x000ea40008000800 */
[----:B--2---:R-:W-:Y:S02]  /*0260*/  MOV R143, UR6 ;  /* 0x00000006008f7c02 */ /* 0x004fe40008000f00 */
.L_x_2:
[----:B------:R-:W-:Y:S01]  /*0270*/  IMAD.U32 R0, RZ, RZ, UR10 ;  /* 0x0000000aff007e24 */ /* 0x000fe2000f8e00ff */
[----:B------:R-:W-:Y:S04]  /*0280*/  BSSY.RECONVERGENT B0, `(.L_x_4) ;  /* 0x000000c000007945 */ /* 0x000fe80003800200 */
[C---:B------:R-:W-:Y:S02]  /*0290*/  ISETP.NE.OR P3, PT, R0.reuse, 0x1, !P0 ;  /* 0x000000010000780c */ /* 0x040fe40004765670 */
[----:B------:R-:W-:-:S11]  /*02a0*/  ISETP.NE.OR P2, PT, R0, 0x3, !P0 ;  /* 0x000000030000780c */ /* 0x000fd60004745670 */
[----:B------:R-:W-:Y:S05]  /*02b0*/  @P3 BRA `(.L_x_5) ;  /* 0x0000000000203947 */ /* 0x000fea0003800000 */
[----:B------:R-:W3:Y:S02]  /*02c0*/  LDCU.64 UR6, c[0x0][0x348] ;  /* 0x00006900ff0677ac */ /* 0x000ee40008000a00 */
[----:B---3--:R-:W-:Y:S02]  /*02d0*/  UIADD3 UR12, UP1, UPT, UR6, 0x80, URZ ;  /* 0x00000080060c7890 */ /* 0x008fe4000ff3e0ff */
[----:B------:R-:W-:Y:S02]  /*02e0*/  UIADD3 UR6, UP0, UPT, UR6, 0x180, URZ ;  /* 0x0000018006067890 */ /* 0x000fe4000ff1e0ff */
[----:B------:R-:W-:Y:S02]  /*02f0*/  UIADD3.X UR13, UPT, UPT, URZ, UR7, URZ, UP1, !UPT ;  /* 0x00000007ff0d7290 */ /* 0x000fe40008ffe4ff */
[----:B------:R-:W-:-:S07]  /*0300*/  UIADD3.X UR7, UPT, UPT, URZ, UR7, URZ, UP0, !UPT ;  /* 0x00000007ff077290 */ /* 0x000fce00087fe4ff */
[----:B------:R3:W-:Y:S02]  /*0310*/  UTMACCTL.PF [UR12] ;  /* 0x000000000c0079b9 */ /* 0x0007e40008040000 */
[----:B------:R3:W-:Y:S02]  /*0320*/  UTMACCTL.PF [UR6] ;  /* 0x00000000060079b9 */ /* 0x0007e40008040000 */
[----:B---3--:R-:W-:Y:S01]  /*0330*/  NOP ;  /* 0x0000000000007918 */ /* 0x008fe20000000000 */
.L_x_5:
[----:B------:R-:W-:Y:S05]  /*0340*/  BSYNC.RECONVERGENT B0 ;  /* 0x0000000000007941 */ /* 0x000fea0003800200 */
.L_x_4:
[----:B------:R-:W-:Y:S04]  /*0350*/  BSSY.RECONVERGENT B0, `(.L_x_6) ;  /* 0x000000a000007945 */ /* 0x000fe80003800200 */
        /* <DEDUP_REMOVED lines=9> */
.L_x_7:
[----:B------:R-:W-:Y:S05]  /*03f0*/  BSYNC.RECONVERGENT B0 ;  /* 0x0000000000007941 */ /* 0x000fea0003800200 */
.L_x_6:
[----:B------:R-:W3:Y:S01]  /*0400*/  LDCU.64 UR6, c[0x0][0x888] ;  /* 0x00011100ff0677ac */ /* 0x000ee20008000a00 */
[----:B------:R-:W-:Y:S01]  /*0410*/  ISETP.NE.AND.EX P1, PT, RZ, UR9, PT, P1 ;  /* 0x00000009ff007c0c */ /* 0x000fe2000bf25310 */
[----:B------:R-:W-:Y:S02]  /*0420*/  UPLOP3.LUT UP5, UPT, UPT, UPT, UPT, 0x80, 0x8 ;  /* 0x000000000008789c */ /* 0x000fe40003faf070 */
[----:B---3--:R-:W-:-:S04]  /*0430*/  UISETP.NE.U32.AND UP0, UPT, UR6, URZ, UPT ;  /* 0x000000ff0600728c */ /* 0x008fc8000bf05070 */
[----:B------:R-:W-:-:S06]  /*0440*/  UISETP.NE.AND.EX UP0, UPT, UR7, URZ, UPT, UP0 ;  /* 0x000000ff0700728c */ /* 0x000fcc000bf05300 */
[----:B------:R-:W-:-:S13]  /*0450*/  PLOP3.LUT P2, PT, PT, PT, UP0, 0x80, 0x8 ;  /* 0x000000000008781c */ /* 0x000fda0003f4f008 */
[----:B------:R-:W-:Y:S05]  /*0460*/  @P2 BRA P1, `(.L_x_8) ;  /* 0x0000000000202947 */ /* 0x000fea0000800000 */
[----:B------:R-:W-:Y:S01]  /*0470*/  UISETP.NE.U32.AND UP2, UPT, UR8, URZ, UPT ;  /* 0x000000ff0800728c */ /* 0x000fe2000bf45070 */
[----:B-----5:R-:W-:Y:S01]  /*0480*/  FSETP.NEU.AND P1, PT, R145, RZ, PT ;  /* 0x000000ff9100720b */ /* 0x020fe20003f2d000 */
[----:B------:R-:W-:Y:S02]  /*0490*/  USEL UR6, URZ, 0xffffffff, UP0 ;  /* 0xffffffffff067887 */ /* 0x000fe40008000000 */
[----:B------:R-:W-:-:S10]  /*04a0*/  UISETP.NE.AND.EX UP2, UPT, UR9, URZ, UPT, UP2 ;  /* 0x000000ff0900728c */ /* 0x000fd4000bf45320 */
[----:B------:R-:W-:Y:S01]  /*04b0*/  VOTEU.ANY UP1, P1 ;  /* 0x0000000000ff7886 */ /* 0x000fe20000820100 */
[----:B------:R-:W-:-:S04]  /*04c0*/  @!UP2 USEL UR6, URZ, 0xffffffff, UP1 ;  /* 0xffffffffff06a887 */ /* 0x000fc80008800000 */
[----:B------:R-:W-:-:S04]  /*04d0*/  ULOP3.LUT UR6, UR6, 0x1, URZ, 0xc0, !UPT ;  /* 0x0000000106067892 */ /* 0x000fc8000f8ec0ff */
[----:B------:R-:W-:-:S11]  /*04e0*/  UISETP.NE.U32.AND UP5, UPT, UR6, 0x1, UPT ;  /* 0x000000010600788c */ /* 0x000fd6000bfa5070 */
.L_x_8:
[----:B------:R-:W3:Y:S01]  /*04f0*/  SHFL.IDX PT, R0, R200, RZ, 0x1f ;  /* 0x00001fffc8007589 */ /* 0x000ee200000e0000 */
[----:B------:R-:W-:-:S04]  /*0500*/  UISETP.NE.AND UP1, UPT, UR10, 0x2, UPT ;  /* 0x000000020a00788c */ /* 0x000fc8000bf25270 */
[----:B------:R-:W-:Y:S02]  /*0510*/  UISETP.EQ.AND UP2, UPT, UR5, URZ, !UP1 ;  /* 0x000000ff0500728c */ /* 0x000fe4000cf42270 */
[----:B------:R-:W-:-:S04]  /*0520*/  USEL UR7, URZ, 0x1, UP1 ;  /* 0x00000001ff077887 */ /* 0x000fc80008800000 */
[----:B------:R-:W-:Y:S02]  /*0530*/  PLOP3.LUT P5, PT, P0, PT, UP2, 0x80, 0x8 ;  /* 0x000000000008781c */ /* 0x000fe400007af028 */
[----:B---3--:R-:W-:-:S13]  /*0540*/  ISETP.NE.AND P1, PT, R0, RZ, PT ;  /* 0x000000ff0000720c */ /* 0x008fda0003f25270 */
[----:B------:R-:W-:Y:S05]  /*0550*/  @P1 BRA `(.L_x_9) ;  /* 0x00000000004c1947 */ /* 0x000fea0003800000 */
[----:B------:R-:W-:Y:S01]  /*0560*/  UMOV UR8, 0x400 ;  /* 0x0000040000087882 */ /* 0x000fe20000000000 */
[----:B------:R-:W-:Y:S01]  /*0570*/  UMOV UR6, 0x1 ;  /* 0x0000000100067882 */ /* 0x000fe20000000000 */
[----:B------:R-:W-:Y:S02]  /*0580*/  ULEA UR8, UR45, UR8, 0x18 ;  /* 0x000000082d087291 */ /* 0x000fe4000f8ec0ff */
[----:B------:R-:W-:-:S04]  /*0590*/  UIADD3 UR12, UPT, UPT, -UR6, 0x100000, URZ ;  /* 0x00100000060c7890 */ /* 0x000fc8000fffe1ff */
[----:B------:R-:W-:Y:S02]  /*05a0*/  USHF.L.U32 UR13, UR12, 0xb, URZ ;  /* 0x0000000b0c0d7899 */ /* 0x000fe400080006ff */
[----:B------:R-:W-:Y:S01]  /*05b0*/  USHF.L.U32 UR12, UR12, 0x1, URZ ;  /* 0x000000010c0c7899 */ /* 0x000fe200080006ff */
[----:B------:R-:W-:Y:S01]  /*05c0*/  ELECT P1, URZ, PT ;  /* 0x0000000000ff782f */ /* 0x000fe20003820000 */
[----:B------:R-:W3:Y:S10]  /*05d0*/  FENCE.VIEW.ASYNC.S ;  /* 0x00000000000073c6 */ /* 0x000ef40000000000 */
[----:B---3--:R3:W4:Y:S01]  /*05e0*/  SYNCS.EXCH.64 URZ, [UR8], UR12 ;  /* 0x0000000c08ff75b2 */ /* 0x0087220008000100 */
[----:B------:R3:W1:Y:S01]  /*05f0*/  SYNCS.EXCH.64 URZ, [UR8+0x28], UR12 ;  /* 0x0000280c08ff75b2 */ /* 0x0006620008000100 */
        /* <DEDUP_REMOVED lines=8> */
[----:B------:R-:W-:Y:S01]  /*0680*/  NOP ;  /* 0x0000000000007918 */ /* 0x000fe20000000000 */
.L_x_9:
[----:B------:R-:W2:Y:S01]  /*0690*/  SHFL.IDX PT, R0, R200, RZ, 0x1f ;  /* 0x00001fffc8007589 */ /* 0x000ea200000e0000 */
[----:B------:R-:W-:Y:S01]  /*06a0*/  NOP ;  /* 0x0000000000007918 */ /* 0x000fe20000000000 */
[----:B--2---:R-:W-:-:S13]  /*06b0*/  ISETP.NE.AND P1, PT, R0, 0x1, PT ;  /* 0x000000010000780c */ /* 0x004fda0003f25270 */
[----:B------:R-:W-:Y:S05]  /*06c0*/  @P1 BRA `(.L_x_10) ;  /* 0x0000000000541947 */ /* 0x000fea0003800000 */
[----:B------:R-:W-:Y:S01]  /*06d0*/  UMOV UR9, 0x400 ;  /* 0x0000040000097882 */ /* 0x000fe20000000000 */
[----:B---3--:R-:W-:Y:S01]  /*06e0*/  UMOV UR8, 0x20 ;  /* 0x0000002000087882 */ /* 0x008fe20000000000 */
[----:B------:R-:W-:Y:S01]  /*06f0*/  UMOV UR6, 0x80 ;  /* 0x0000008000067882 */ /* 0x000fe20000000000 */
[----:B------:R-:W-:Y:S02]  /*0700*/  ULEA UR9, UR45, UR9, 0x18 ;  /* 0x000000092d097291 */ /* 0x000fe4000f8ec0ff */
[----:B------:R-:W-:-:S04]  /*0710*/  UIADD3 UR12, UPT, UPT, -UR8, 0x100000, URZ ;  /* 0x00100000080c7890 */ /* 0x000fc8000fffe1ff */
[----:B------:R-:W-:Y:S02]  /*0720*/  USHF.L.U32 UR13, UR12, 0xb, URZ ;  /* 0x0000000b0c0d7899 */ /* 0x000fe400080006ff */
[----:B------:R-:W-:Y:S02]  /*0730*/  USHF.L.U32 UR12, UR12, 0x1, URZ ;  /* 0x000000010c0c7899 */ /* 0x000fe400080006ff */
[----:B------:R-:W-:-:S04]  /*0740*/  UIADD3 UR14, UPT, UPT, -UR6, 0x100000, URZ ;  /* 0x00100000060e7890 */ /* 0x000fc8000fffe1ff */
[----:B------:R-:W-:Y:S02]  /*0750*/  USHF.L.U32 UR15, UR14, 0xb, URZ ;  /* 0x0000000b0e0f7899 */ /* 0x000fe400080006ff */
[----:B------:R-:W-:Y:S01]  /*0760*/  USHF.L.U32 UR14, UR14, 0x1, URZ ;  /* 0x000000010e0e7899 */ /* 0x000fe200080006ff */
[----:B------:R-:W-:Y:S01]  /*0770*/  ELECT P1, URZ, PT ;  /* 0x0000000000ff782f */ /* 0x000fe20003820000 */
[----:B------:R-:W2:Y:S02]  /*0780*/  FENCE.VIEW.ASYNC.S ;  /* 0x00000000000073c6 */ /* 0x000ea40000000000 */
[----:B--2---:R2:W3:Y:S08]  /*0790*/  SYNCS.EXCH.64 URZ, [UR9+0x50], UR12 ;  /* 0x0000500c09ff75b2 */ /* 0x0044f00008000100 */
        /* <DEDUP_REMOVED lines=8> */
.L_x_10:
[----:B------:R-:W4:Y:S01]  /*0820*/  SHFL.IDX PT, R0, R200, RZ, 0x1f ;  /* 0x00001fffc8007589 */ /* 0x000f2200000e0000 */
[----:B------:R-:W-:Y:S01]  /*0830*/  NOP ;  /* 0x0000000000007918 */ /* 0x000fe20000000000 */
[----:B----4-:R-:W-:-:S13]  /*0840*/  ISETP.NE.AND P1, PT, R0, 0x3, PT ;  /* 0x000000030000780c */ /* 0x010fda0003f25270 */
[----:B------:R-:W-:Y:S05]  /*0850*/  @P1 BRA `(.L_x_11) ;  /* 0x00000000002c1947 */ /* 0x000fea0003800000 */
[----:B---3--:R-:W-:Y:S01]  /*0860*/  UMOV UR8, 0x400 ;  /* 0x0000040000087882 */ /* 0x008fe20000000000 */
[----:B------:R-:W-:Y:S01]  /*0870*/  UMOV UR6, 0x20 ;  /* 0x0000002000067882 */ /* 0x000fe20000000000 */
[----:B------:R-:W-:Y:S02]  /*0880*/  ULEA UR8, UR45, UR8, 0x18 ;  /* 0x000000082d087291 */ /* 0x000fe4000f8ec0ff */
[----:B--2---:R-:W-:-:S04]  /*0890*/  UIADD3 UR12, UPT, UPT, -UR6, 0x100000, URZ ;  /* 0x00100000060c7890 */ /* 0x004fc8000fffe1ff */
[----:B------:R-:W-:Y:S02]  /*08a0*/  USHF.L.U32 UR13, UR12, 0xb, URZ ;  /* 0x0000000b0c0d7899 */ /* 0x000fe400080006ff */
[----:B------:R-:W-:Y:S01]  /*08b0*/  USHF.L.U32 UR12, UR12, 0x1, URZ ;  /* 0x000000010c0c7899 */ /* 0x000fe200080006ff */
[----:B------:R-:W-:Y:S01]  /*08c0*/  ELECT P1, URZ, PT ;  /* 0x0000000000ff782f */ /* 0x000fe20003820000 */
[----:B------:R-:W2:Y:S10]  /*08d0*/  FENCE.VIEW.ASYNC.S ;  /* 0x00000000000073c6 */ /* 0x000eb40000000000 */
[----:B--2---:R4:W2:Y:S01]  /*08e0*/  SYNCS.EXCH.64 URZ, [UR8+0x90], UR12 ;  /* 0x0000900c08ff75b2 */ /* 0x0048a20008000100 */
[----:B------:R4:W3:Y:S02]  /*08f0*/  SYNCS.EXCH.64 URZ, [UR8+0x98], UR12 ;  /* 0x0000980c08ff75b2 */ /* 0x0008e40008000100 */
[----:B----4-:R-:W-:Y:S01]  /*0900*/  NOP ;  /* 0x0000000000007918 */ /* 0x010fe20000000000 */
.L_x_11:
[----:B------:R-:W4:Y:S01]  /*0910*/  SHFL.IDX PT, R0, R200, RZ, 0x1f ;  /* 0x00001fffc8007589 */ /* 0x000f2200000e0000 */
[----:B------:R-:W-:Y:S01]  /*0920*/  NOP ;  /* 0x0000000000007918 */ /* 0x000fe20000000000 */
[----:B----4-:R-:W-:-:S13]  /*0930*/  ISETP.NE.AND P1, PT, R0, 0x4, PT ;  /* 0x000000040000780c */ /* 0x010fda0003f25270 */
[----:B------:R-:W-:Y:S05]  /*0940*/  @P1 BRA `(.L_x_12) ;  /* 0x0000000000481947 */ /* 0x000fea0003800000 */
[----:B--2---:R-:W-:Y:S01]  /*0950*/  UMOV UR9, 0x1e0 ;  /* 0x000001e000097882 */ /* 0x004fe20000000000 */
[----:B---3--:R-:W-:Y:S01]  /*0960*/  UMOV UR8, 0x400 ;  /* 0x0000040000087882 */ /* 0x008fe20000000000 */
[----:B------:R-:W-:Y:S01]  /*0970*/  USEL UR9, UR9, 0x1a0, UP5 ;  /* 0x000001a009097887 */ /* 0x000fe2000a800000 */
        /* <DEDUP_REMOVED lines=10> */
[----:B--2---:R4:W2:Y:S08]  /*0a20*/  SYNCS.EXCH.64 URZ, [UR8+0xa0], UR12 ;  /* 0x0000a00c08ff75b2 */ /* 0x0048b00008000100 */
[----:B------:R4:W3:Y:S01]  /*0a30*/  SYNCS.EXCH.64 URZ, [UR8+0xb0], UR14 ;  /* 0x0000b00e08ff75b2 */ /* 0x0008e20008000100 */
[----:B------:R4:W1:Y:S01]  /*0a40*/  SYNCS.EXCH.64 URZ, [UR8+0xa8], UR12 ;  /* 0x0000a80c08ff75b2 */ /* 0x0008620008000100 */
[----:B------:R4:W1:Y:S02]  /*0a50*/  SYNCS.EXCH.64 URZ, [UR8+0xb8], UR14 ;  /* 0x0000b80e08ff75b2 */ /* 0x0008640008000100 */
[----:B----4-:R-:W-:Y:S01]  /*0a60*/  NOP ;  /* 0x0000000000007918 */ /* 0x010fe20000000000 */
.L_x_12:
[----:B------:R-:W4:Y:S01]  /*0a70*/  SHFL.IDX PT, R0, R200, RZ, 0x1f ;  /* 0x00001fffc8007589 */ /* 0x000f2200000e0000 */
[----:B------:R-:W-:Y:S01]  /*0a80*/  NOP ;  /* 0x0000000000007918 */ /* 0x000fe20000000000 */
[----:B----4-:R-:W-:-:S13]  /*0a90*/  ISETP.NE.AND P1, PT, R0, 0x5, PT ;  /* 0x000000050000780c */ /* 0x010fda0003f25270 */
[----:B------:R-:W-:Y:S05]  /*0aa0*/  @P1 BRA `(.L_x_13) ;  /* 0x0000000000441947 */ /* 0x000fea0003800000 */
[----:B--2---:R-:W-:Y:S01]  /*0ab0*/  UMOV UR9, 0x400 ;  /* 0x0000040000097882 */ /* 0x004fe20000000000 */
        /* <DEDUP_REMOVED lines=16> */
.L_x_13:
[----:B------:R-:W4:Y:S01]  /*0bc0*/  SHFL.IDX PT, R0, R200, RZ, 0x1f ;  /* 0x00001fffc8007589 */ /* 0x000f2200000e0000 */
[----:B------:R-:W-:Y:S01]  /*0bd0*/  ISETP.NE.OR P0, PT, RZ, UR10, !P0 ;  /* 0x0000000aff007c0c */ /* 0x000fe2000c705670 */
        /* <DEDUP_REMOVED lines=12> */
[----:B------:R4:W3:Y:S01]  /*0ca0*/  SYNCS.EXCH.64 URZ, [UR8+0xf0], UR12 ;  /* 0x0000f00c08ff75b2 */ /* 0x0008e20008000100 */
[----:B------:R4:W1:Y:S01]  /*0cb0*/  SYNCS.EXCH.64 URZ, [UR8+0xe8], UR12 ;  /* 0x0000e80c08ff75b2 */ /* 0x0008620008000100 */
[----:B------:R4:W1:Y:S02]  /*0cc0*/  SYNCS.EXCH.64 URZ, [UR8+0xf8], UR12 ;  /* 0x0000f80c08ff75b2 */ /* 0x0008640008000100 */
[----:B----4-:R-:W-:Y:S01]  /*0cd0*/  NOP ;  /* 0x0000000000007918 */ /* 0x010fe20000000000 */
.L_x_14:
[----:B------:R-:W-:Y:S01]  /*0ce0*/  VOTEU.ALL UP1, P0 ;  /* 0x0000000000ff7886 */ /* 0x000fe20000020000 */
[----:B---3--:R-:W3:Y:S01]  /*0cf0*/  LDCU UR8, c[0x0][0x36c] ;  /* 0x00006d80ff0877ac */ /* 0x008ee20008000800 */
[----:B------:R-:W-:Y:S01]  /*0d00*/  NOP ;  /* 0x0000000000007918 */ /* 0x000fe20000000000 */
[----:B-1----:R-:W-:Y:S01]  /*0d10*/  LOP3.LUT R2, R209, 0x1f, RZ, 0xc0, !PT ;  /* 0x0000001fd1027812 */ /* 0x002fe200078ec0ff */
[----:B--2---:R-:W-:Y:S01]  /*0d20*/  UMOV UR12, 0x20 ;  /* 0x00000020000c7882 */ /* 0x004fe20000000000 */
[----:B------:R-:W-:Y:S01]  /*0d30*/  @!UP1 UMOV UR6, 0x400 ;  /* 0x0000040000069882 */ /* 0x000fe20000000000 */
[----:B------:R-:W-:-:S04]  /*0d40*/  @!UP1 UIADD3 UR12, UPT, UPT, -UR12, 0x100000, URZ ;  /* 0x001000000c0c9890 */ /* 0x000fc8000fffe1ff */
[----:B------:R-:W-:Y:S02]  /*0d50*/  @!UP1 USHF.L.U32 UR13, UR12, 0xb, URZ ;  /* 0x0000000b0c0d9899 */ /* 0x000fe400080006ff */
[----:B------:R-:W-:Y:S02]  /*0d60*/  @!UP1 USHF.L.U32 UR12, UR12, 0x1, URZ ;  /* 0x000000010c0c9899 */ /* 0x000fe400080006ff */
[----:B------:R-:W-:Y:S01]  /*0d70*/  @!UP1 ULEA UR6, UR45, UR6, 0x18 ;  /* 0x000000062d069291 */ /* 0x000fe2000f8ec0ff */
[----:B------:R-:W-:Y:S01]  /*0d80*/  VOTEU.ALL UP1, P0 ;  /* 0x0000000000ff7886 */ /* 0x000fe20000020000 */
[----:B------:R-:W-:Y:S01]  /*0d90*/  UISETP.NE.AND UP4, UPT, UR10, URZ, UPT ;  /* 0x000000ff0a00728c */ /* 0x000fe2000bf85270 */
[----:B------:R-:W1:Y:S09]  /*0da0*/  FENCE.VIEW.ASYNC.S ;  /* 0x00000000000073c6 */ /* 0x000e720000000000 */
[----:B-1----:R1:W2:Y:S01]  /*0db0*/  @!UP1 SYNCS.EXCH.64 URZ, [UR6+0x100], UR12 ;  /* 0x0001000c06ff95b2 */ /* 0x0022a20008000100 */
[----:B---3--:R-:W-:-:S09]  /*0dc0*/  UISETP.EQ.U32.AND UP1, UPT, UR8, 0x1, UPT ;  /* 0x000000010800788c */ /* 0x008fd2000bf22070 */
[----:B------:R-:W-:Y:S05]  /*0dd0*/  BRA.U !UP1, `(.L_x_15) ;  /* 0x0000000109087547 */ /* 0x000fea000b800000 */
[----:B--2---:R-:W-:Y:S01]  /*0de0*/  UCGABAR_ARV ;  /* 0x00000000000079c7 */ /* 0x004fe20008000000 */
[----:B------:R-:W-:Y:S05]  /*0df0*/  BRA `(.L_x_16) ;  /* 0x0000000000047947 */ /* 0x000fea0003800000 */
.L_x_15:
[----:B--2---:R-:W-:Y:S01]  /*0e00*/  NOP ;  /* 0x0000000000007918 */ /* 0x004fe20000000000 */
.L_x_16:
[----:B------:R-:W2:Y:S01]  /*0e10*/  S2R R3, SR_CTAID.X ;  /* 0x0000000000037919 */ /* 0x000ea20000002500 */
[----:B------:R-:W-:-:S05]  /*0e20*/  CS2R.32 R192, SR_CgaSize ;  /* 0x0000000000c07805 */ /* 0x000fca0000008a00 */
[----:B------:R-:W-:-:S05]  /*0e30*/  IMAD R192, R192, -0xa0, RZ ;  /* 0xffffff60c0c07824 */ /* 0x000fca00078e02ff */
[----:B------:R-:W-:-:S14]  /*0e40*/  R2UR UR8, R192 ;  /* 0x00000000c00872ca */ /* 0x000fdc00000e0000 */
[----:B------:R-:W3:Y:S01]  /*0e50*/  LDCU UR8, c[0x0][UR8+0x2b0] ;  /* 0x00005600080877ac */ /* 0x000ee20008000800 */
[----:B------:R-:W-:-:S05]  /*0e60*/  CS2R.32 R0, SR_CgaSize ;  /* 0x0000000000007805 */ /* 0x000fca0000008a00 */
[----:B------:R-:W-:-:S06]  /*0e70*/  IMAD R0, R0, -0xa0, RZ ;  /* 0xffffff6000007824 */ /* 0x000fcc00078e02ff */
[----:B------:R-:W4:Y:S01]  /*0e80*/  LDC R0, c[0x0][R0+0x2a0] ;  /* 0x0000a80000007b82 */ /* 0x000f220000000800 */
[----:B------:R-:W-:Y:S01]  /*0e90*/  PRMT R10, RZ, 0x7610, R10 ;  /* 0x00007610ff0a7816 */ /* 0x000fe2000000000a */
[----:B------:R-:W3:Y:S01]  /*0ea0*/  S2R R20, SR_CTAID.Y ;  /* 0x0000000000147919 */ /* 0x000ee20000002600 */
[----:B------:R-:W-:-:S05]  /*0eb0*/  CS2R.32 R192, SR_CgaSize ;  /* 0x0000000000c07805 */ /* 0x000fca0000008a00 */
[----:B------:R-:W-:-:S05]  /*0ec0*/  IMAD R192, R192, -0xa0, RZ ;  /* 0xffffff60c0c07824 */ /* 0x000fca00078e02ff */
[----:B-1----:R-:W-:-:S14]  /*0ed0*/  R2UR UR6, R192 ;  /* 0x00000000c00672ca */ /* 0x002fdc00000e0000 */
[----:B------:R-:W1:Y:S01]  /*0ee0*/  LDCU UR6, c[0x0][UR6+0x2b4] ;  /* 0x00005680060677ac */ /* 0x000e620008000800 */
[----:B------:R-:W-:Y:S01]  /*0ef0*/  UISETP.NE.AND UP2, UPT, UR10, 0x2, UPT ;  /* 0x000000020a00788c */ /* 0x000fe2000bf45270 */
[----:B------:R-:W3:Y:S01]  /*0f00*/  LDC R11, c[0x0][0xb24] ;  /* 0x0002c900ff0b7b82 */ /* 0x000ee20000000800 */
[----:B------:R-:W-:-:S05]  /*0f10*/  CS2R.32 R180, SR_CgaSize ;  /* 0x0000000000b47805 */ /* 0x000fca0000008a00 */
[----:B------:R-:W-:-:S06]  /*0f20*/  IMAD R180, R180, -0xa0, RZ ;  /* 0xffffff60b4b47824 */ /* 0x000fcc00078e02ff */
[----:B------:R-:W4:Y:S08]  /*0f30*/  LDC R180, c[0x0][R180+0x2a4] ;  /* 0x0000a900b4b47b82 */ /* 0x000f300000000800 */
[----:B------:R-:W4:Y:S01]  /*0f40*/  LDC R136, c[0x0][0xb24] ;  /* 0x0002c900ff887b82 */ /* 0x000f220000000800 */
[----:B--2---:R-:W-:Y:S01]  /*0f50*/  I2FP.F32.U32 R6, R3 ;  /* 0x0000000300067245 */ /* 0x004fe20000201000 */
[----:B------:R-:W-:-:S06]  /*0f60*/  IMAD.MOV.U32 R21, RZ, RZ, R3 ;  /* 0x000000ffff157224 */ /* 0x000fcc00078e0003 */
[----:B------:R-:W2:Y:S01]  /*0f70*/  S2UR UR44, SR_CTAID.Z ;  /* 0x00000000002c79c3 */ /* 0x000ea20000002700 */
[----:B---3--:R-:W-:Y:S02]  /*0f80*/  ISETP.GE.AND P0, PT, R11, 0x1, PT ;  /* 0x000000010b00780c */ /* 0x008fe40003f06270 */
[----:B------:R-:W-:Y:S01]  /*0f90*/  I2FP.F32.U32 R4, R20 ;  /* 0x0000001400047245 */ /* 0x000fe20000201000 */
[----:B------:R-:W-:-:S04]  /*0fa0*/  FMUL R6, R6, UR8 ;  /* 0x0000000806067c20 */ /* 0x000fc80008400000 */
[----:B-1----:R-:W-:Y:S01]  /*0fb0*/  FMUL R4, R4, UR6 ;  /* 0x0000000604047c20 */ /* 0x002fe20008400000 */
[----:B------:R-:W1:Y:S01]  /*0fc0*/  F2I.U32.TRUNC.NTZ R192, R6 ;  /* 0x0000000600c07305 */ /* 0x000e62000020f000 */
[----:B------:R-:W3:Y:S07]  /*0fd0*/  LDCU UR6, c[0x0][0xb30] ;  /* 0x00016600ff0677ac */ /* 0x000eee0008000800 */
[----:B------:R-:W2:Y:S01]  /*0fe0*/  F2I.U32.TRUNC.NTZ R5, R4 ;  /* 0x0000000400057305 */ /* 0x000ea2000020f000 */
[----:B-1----:R-:W-:-:S04]  /*0ff0*/  IMAD.MOV R192, RZ, RZ, -R192 ;  /* 0x000000ffffc07224 */ /* 0x002fc800078e0ac0 */
[----:B----4-:R-:W-:Y:S01]  /*1000*/  IMAD R192, R0, R192, R3 ;  /* 0x000000c000c07224 */ /* 0x010fe200078e0203 */
[----:B------:R-:W-:Y:S01]  /*1010*/  PRMT R0, RZ, 0x7610, R0 ;  /* 0x00007610ff007816 */ /* 0x000fe20000000000 */
[----:B---3--:R-:W-:Y:S01]  /*1020*/  UISETP.NE.AND UP3, UPT, UR6, 0x1, UPT ;  /* 0x000000010600788c */ /* 0x008fe2000bf65270 */
[----:B--2---:R-:W-:-:S05]  /*1030*/  IADD3 R5, PT, PT, -R5, RZ, RZ ;  /* 0x000000ff05057210 */ /* 0x004fca0007ffe1ff */
[----:B------:R-:W-:Y:S01]  /*1040*/  IMAD R180, R180, R5, R20 ;  /* 0x00000005b4b47224 */ /* 0x000fe200078e0214 */
[----:B------:R-:W-:Y:S06]  /*1050*/  BRA.U UP4, `(.L_x_17) ;  /* 0x0000000104247547 */ /* 0x000fec000b800000 */
[----:B------:R-:W-:Y:S01]  /*1060*/  ISETP.NE.AND P1, PT, R180, RZ, PT ;  /* 0x000000ffb400720c */ /* 0x000fe20003f25270 */
[----:B------:R-:W-:Y:S01]  /*1070*/  IMAD.MOV.U32 R0, RZ, RZ, 0x3 ;  /* 0x00000003ff007424 */ /* 0x000fe200078e00ff */
[C---:B------:R-:W-:Y:S02]  /*1080*/  LOP3.LUT R5, R192.reuse, 0xfffffffe, RZ, 0xc0, !PT ;  /* 0xfffffffec0057812 */ /* 0x040fe400078ec0ff */
[----:B------:R-:W-:Y:S02]  /*1090*/  ISETP.LT.U32.OR P1, PT, R192, 0x2, !P1 ;  /* 0x00000002c000780c */ /* 0x000fe40004f21470 */
[----:B------:R-:W-:Y:S02]  /*10a0*/  SHF.L.U32 R0, R0, R5, RZ ;  /* 0x0000000500007219 */ /* 0x000fe400000006ff */
[----:B------:R-:W-:Y:S02]  /*10b0*/  SEL R7, RZ, 0x1, !P1 ;  /* 0x00000001ff077807 */ /* 0x000fe40004800000 */
[----:B------:R-:W-:-:S05]  /*10c0*/  SEL R4, RZ, 0x2, !P1 ;  /* 0x00000002ff047807 */ /* 0x000fca0004800000 */
[----:B------:R-:W-:-:S05]  /*10d0*/  IMAD.IADD R4, R7, 0x1, R4 ;  /* 0x0000000107047824 */ /* 0x000fca00078e0204 */
[----:B------:R-:W-:Y:S02]  /*10e0*/  PRMT R10, R4, 0x7610, R10 ;  /* 0x00007610040a7816 */ /* 0x000fe4000000000a */
.L_x_17:
[----:B------:R-:W-:Y:S05]  /*10f0*/  @!P0 BRA `(.L_x_18) ;  /* 0x0000000000b88947 */ /* 0x000fea0003800000 */
[----:B------:R-:W1:Y:S01]  /*1100*/  LDC.64 R6, c[0x0][0xb18] ;  /* 0x0002c600ff067b82 */ /* 0x000e620000000a00 */
[----:B------:R-:W-:-:S07]  /*1110*/  ISETP.NE.AND P0, PT, R11, 0x1, PT ;  /* 0x000000010b00780c */ /* 0x000fce0003f05270 */
[----:B------:R-:W2:Y:S08]  /*1120*/  LDC R14, c[0x0][0xb0c] ;  /* 0x0002c300ff0e7b82 */ /* 0x000eb00000000800 */
[----:B------:R-:W3:Y:S08]  /*1130*/  LDC R13, c[0x0][0x370] ;  /* 0x0000dc00ff0d7b82 */ /* 0x000ef00000000800 */
[----:B------:R-:W4:Y:S01]  /*1140*/  LDC R16, c[0x0][0x374] ;  /* 0x0000dd00ff107b82 */ /* 0x000f220000000800 */
[----:B-1----:R-:W-:-:S07]  /*1150*/  ISETP.NE.AND P1, PT, R6, 0x1, PT ;  /* 0x000000010600780c */ /* 0x002fce0003f25270 */
[----:B------:R-:W3:Y:S01]  /*1160*/  LDC.64 R8, c[0x0][0xb10] ;  /* 0x0002c400ff087b82 */ /* 0x000ee20000000a00 */
[----:B--2---:R-:W-:-:S07]  /*1170*/  ISETP.NE.AND P2, PT, R14, 0x1, PT ;  /* 0x000000010e00780c */ /* 0x004fce0003f45270 */
[----:B------:R-:W1:Y:S08]  /*1180*/  LDC R12, c[0x0][0xb20] ;  /* 0x0002c800ff0c7b82 */ /* 0x000e700000000800 */
[----:B------:R-:W2:Y:S01]  /*1190*/  LDC.64 R4, c[0x0][0xb28] ;  /* 0x0002ca00ff047b82 */ /* 0x000ea20000000a00 */
[----:B----4-:R-:W-:-:S04]  /*11a0*/  IMAD.HI.U32 R15, R16, R7, RZ ;  /* 0x00000007100f7227 */ /* 0x010fc800078e00ff */
[----:B------:R-:W-:-:S04]  /*11b0*/  IMAD.HI.U32 R7, R20, R7, RZ ;  /* 0x0000000714077227 */ /* 0x000fc800078e00ff */
[----:B---3--:R-:W-:-:S04]  /*11c0*/  IMAD.HI.U32 R18, R13, R8, RZ ;  /* 0x000000080d127227 */ /* 0x008fc800078e00ff */
[C---:B------:R-:W-:Y:S01]  /*11d0*/  IMAD.HI.U32 R22, R3.reuse, R8, RZ ;  /* 0x0000000803167227 */ /* 0x040fe200078e00ff */
[-C--:B------:R-:W-:Y:S02]  /*11e0*/  @P2 SHF.R.U32.HI R13, RZ, R9.reuse, R18 ;  /* 0x00000009ff0d2219 */ /* 0x080fe40000011612 */
[-C--:B-1----:R-:W-:Y:S02]  /*11f0*/  @P1 SHF.R.U32.HI R16, RZ, R12.reuse, R15 ;  /* 0x0000000cff101219 */ /* 0x082fe4000001160f */
[----:B------:R-:W-:Y:S02]  /*1200*/  SHF.R.U32.HI R7, RZ, R12, R7 ;  /* 0x0000000cff077219 */ /* 0x000fe40000011607 */
[----:B------:R-:W-:Y:S02]  /*1210*/  SHF.R.U32.HI R22, RZ, R9, R22 ;  /* 0x00000009ff167219 */ /* 0x000fe40000011616 */
[----:B------:R-:W-:Y:S01]  /*1220*/  SEL R7, R20, R7, !P1 ;  /* 0x0000000714077207 */ /* 0x000fe20004800000 */
[----:B--2---:R-:W-:Y:S01]  /*1230*/  IMAD.HI.U32 R18, R16, R4, RZ ;  /* 0x0000000410127227 */ /* 0x004fe200078e00ff */
[----:B------:R-:W-:-:S02]  /*1240*/  SEL R21, R3, R22, !P2 ;  /* 0x0000001603157207 */ /* 0x000fc40005000000 */
[----:B------:R-:W-:Y:S01]  /*1250*/  IADD3 R9, PT, PT, -R7, RZ, RZ ;  /* 0x000000ff07097210 */ /* 0x000fe20007ffe1ff */
[----:B------:R-:W-:Y:S01]  /*1260*/  IMAD.HI.U32 R8, R13, R4, RZ ;  /* 0x000000040d087227 */ /* 0x000fe200078e00ff */
[----:B------:R-:W-:-:S03]  /*1270*/  @P0 SHF.R.U32.HI R16, RZ, R5, R18 ;  /* 0x00000005ff100219 */ /* 0x000fc60000011612 */
[----:B------:R-:W-:Y:S01]  /*1280*/  IMAD R9, R6, R9, R20 ;  /* 0x0000000906097224 */ /* 0x000fe200078e0214 */
[----:B------:R-:W-:Y:S01]  /*1290*/  @P0 SHF.R.U32.HI R13, RZ, R5, R8 ;  /* 0x00000005ff0d0219 */ /* 0x000fe20000011608 */
[----:B------:R-:W-:-:S04]  /*12a0*/  IMAD R16, R16, R11, RZ ;  /* 0x0000000b10107224 */ /* 0x000fc800078e02ff */
[----:B------:R-:W-:Y:S01]  /*12b0*/  IMAD R8, R13, R11, RZ ;  /* 0x0000000b0d087224 */ /* 0x000fe200078e02ff */
[----:B------:R-:W-:-:S04]  /*12c0*/  ISETP.GE.AND P1, PT, R7, R16, PT ;  /* 0x000000100700720c */ /* 0x000fc80003f26270 */
[----:B------:R-:W-:Y:S01]  /*12d0*/  ISETP.GE.OR P1, PT, R21, R8, P1 ;  /* 0x000000081500720c */ /* 0x000fe20000f26670 */
[----:B------:R-:W-:-:S05]  /*12e0*/  IMAD.HI.U32 R8, R7, R4, RZ ;  /* 0x0000000407087227 */ /* 0x000fca00078e00ff */
[----:B------:R-:W-:-:S04]  /*12f0*/  SHF.R.U32.HI R8, RZ, R5, R8 ;  /* 0x00000005ff087219 */ /* 0x000fc80000011608 */
[----:B------:R-:W-:-:S03]  /*1300*/  SEL R8, R7, R8, !P0 ;  /* 0x0000000807087207 */ /* 0x000fc60004000000 */
[----:B------:R-:W-:Y:S01]  /*1310*/  @!P1 IMAD.HI.U32 R12, R21, R4, RZ ;  /* 0x00000004150c9227 */ /* 0x000fe200078e00ff */
[----:B------:R-:W-:-:S04]  /*1320*/  IADD3 R4, PT, PT, -R8, RZ, RZ ;  /* 0x000000ff08047210 */ /* 0x000fc80007ffe1ff */
[----:B------:R-:W-:Y:S01]  /*1330*/  @!P1 SHF.R.U32.HI R12, RZ, R5, R12 ;  /* 0x00000005ff0c9219 */ /* 0x000fe2000001160c */
[----:B------:R-:W-:-:S03]  /*1340*/  IMAD R4, R11, R4, R7 ;  /* 0x000000040b047224 */ /* 0x000fc600078e0207 */
[----:B------:R-:W-:-:S05]  /*1350*/  @!P1 SEL R5, R21, R12, !P0 ;  /* 0x0000000c15059207 */ /* 0x000fca0004000000 */
[--C-:B------:R-:W-:Y:S02]  /*1360*/  @!P1 IMAD.IADD R8, R8, 0x1, -R5.reuse ;  /* 0x0000000108089824 */ /* 0x100fe400078e0a05 */
[----:B------:R-:W-:Y:S01]  /*1370*/  @!P1 IMAD R5, R4, R13, R5 ;  /* 0x0000000d04059224 */ /* 0x000fe200078e0205 */
[----:B------:R-:W-:Y:S01]  /*1380*/  IADD3 R4, PT, PT, -R21, RZ, RZ ;  /* 0x000000ff15047210 */ /* 0x000fe20007ffe1ff */
[----:B------:R-:W-:Y:S02]  /*1390*/  @!P1 IMAD R7, R8, R11, R21 ;  /* 0x0000000b08079224 */ /* 0x000fe400078e0215 */
[----:B------:R-:W-:Y:S02]  /*13a0*/  @!P1 IMAD.MOV.U32 R21, RZ, RZ, R5 ;  /* 0x000000ffff159224 */ /* 0x000fe400078e0005 */
[----:B------:R-:W-:Y:S02]  /*13b0*/  IMAD R4, R14, R4, R3 ;  /* 0x000000040e047224 */ /* 0x000fe400078e0203 */
[----:B------:R-:W-:-:S02]  /*13c0*/  IMAD R20, R7, R6, R9 ;  /* 0x0000000607147224 */ /* 0x000fc400078e0209 */
[----:B------:R-:W-:Y:S02]  /*13d0*/  IMAD R21, R21, R14, R4 ;  /* 0x0000000e15157224 */ /* 0x000fe400078e0204 */
.L_x_18:
[----:B------:R-:W-:Y:S05]  /*13e0*/  BRA.U UP3, `(.L_x_19) ;  /* 0x0000000103407547 */ /* 0x000fea000b800000 */
[----:B------:R-:W1:Y:S08]  /*13f0*/  LDC.64 R6, c[0x0][0xb10] ;  /* 0x0002c400ff067b82 */ /* 0x000e700000000a00 */
[----:B------:R-:W2:Y:S08]  /*1400*/  LDC.64 R4, c[0x0][0xb18] ;  /* 0x0002c600ff047b82 */ /* 0x000eb00000000a00 */
[----:B------:R-:W3:Y:S08]  /*1410*/  LDC R8, c[0x0][0xb20] ;  /* 0x0002c800ff087b82 */ /* 0x000ef00000000800 */
[----:B------:R-:W4:Y:S01]  /*1420*/  LDC R12, c[0x0][0xb0c] ;  /* 0x0002c300ff0c7b82 */ /* 0x000f220000000800 */
[----:B-1----:R-:W-:-:S05]  /*1430*/  IMAD.HI.U32 R6, R21, R6, RZ ;  /* 0x0000000615067227 */ /* 0x002fca00078e00ff */
[----:B------:R-:W-:Y:S01]  /*1440*/  SHF.R.U32.HI R6, RZ, R7, R6 ;  /* 0x00000007ff067219 */ /* 0x000fe20000011606 */
[----:B--2---:R-:W-:Y:S01]  /*1450*/  IMAD.HI.U32 R5, R20, R5, RZ ;  /* 0x0000000514057227 */ /* 0x004fe200078e00ff */
[----:B------:R-:W-:-:S04]  /*1460*/  ISETP.NE.AND P0, PT, R4, 0x1, PT ;  /* 0x000000010400780c */ /* 0x000fc80003f05270 */
[----:B---3--:R-:W-:-:S04]  /*1470*/  SHF.R.U32.HI R5, RZ, R8, R5 ;  /* 0x00000008ff057219 */ /* 0x008fc80000011605 */
[----:B------:R-:W-:Y:S02]  /*1480*/  SEL R5, R20, R5, !P0 ;  /* 0x0000000514057207 */ /* 0x000fe40004000000 */
[----:B----4-:R-:W-:-:S04]  /*1490*/  ISETP.NE.AND P1, PT, R12, 0x1, PT ;  /* 0x000000010c00780c */ /* 0x010fc80003f25270 */
[----:B------:R-:W-:-:S05]  /*14a0*/  SEL R8, R21, R6, !P1 ;  /* 0x0000000615087207 */ /* 0x000fca0004800000 */
[----:B------:R-:W-:Y:S02]  /*14b0*/  IMAD.IADD R6, R5, 0x1, -R8 ;  /* 0x0000000105067824 */ /* 0x000fe400078e0a08 */
[----:B------:R-:W-:Y:S02]  /*14c0*/  IMAD.IADD R5, R8, 0x1, -R5 ;  /* 0x0000000108057824 */ /* 0x000fe400078e0a05 */
[----:B------:R-:W-:Y:S02]  /*14d0*/  IMAD R21, R6, R12, R21 ;  /* 0x0000000c06157224 */ /* 0x000fe400078e0215 */
[----:B------:R-:W-:Y:S02]  /*14e0*/  IMAD R20, R5, R4, R20 ;  /* 0x0000000405147224 */ /* 0x000fe400078e0214 */
.L_x_19:
[----:B------:R-:W-:Y:S05]  /*14f0*/  BRA.U !UP1, `(.L_x_20) ;  /* 0x00000001090c7547 */ /* 0x000fea000b800000 */
[----:B------:R-:W-:Y:S01]  /*1500*/  UCGABAR_WAIT ;  /* 0x0000000000007dc7 */ /* 0x000fe20008000000 */
[----:B------:R-:W-:Y:S01]  /*1510*/  CCTL.IVALL ;  /* 0x00000000ff00798f */ /* 0x000fe20002000000 */
[----:B------:R-:W-:Y:S05]  /*1520*/  BRA `(.L_x_21) ;  /* 0x0000000000047947 */ /* 0x000fea0003800000 */
.L_x_20:
[----:B------:R-:W-:Y:S06]  /*1530*/  BAR.SYNC.DEFER_BLOCKING 0x0 ;  /* 0x0000000000007b1d */ /* 0x000fec0000010000 */
.L_x_21:
[----:B------:R-:W-:Y:S05]  /*1540*/  BRA.U UP2, `(.L_x_22) ;  /* 0x0000001102cc7547 */ /* 0x000fea000b800000 */
[----:B------:R-:W1:Y:S01]  /*1550*/  LDCU UR15, c[0x0][0x38c] ;  /* 0x00007180ff0f77ac */ /* 0x000e620008000800 */
[----:B------:R-:W2:Y:S01]  /*1560*/  LDC R9, c[0x0][0x370] ;  /* 0x0000dc00ff097b82 */ /* 0x000ea20000000800 */
[----:B------:R-:W-:Y:S01]  /*1570*/  IMAD.SHL.U32 R16, R3, 0x80, RZ ;  /* 0x0000008003107824 */ /* 0x000fe200078e00ff */
[----:B------:R-:W-:Y:S01]  /*1580*/  PLOP3.LUT P1, PT, PT, PT, UP5, 0x80, 0x8 ;  /* 0x000000000008781c */ /* 0x000fe20003f2f058 */
[----:B------:R-:W-:Y:S01]  /*1590*/  HFMA2 R12, -RZ, RZ, 0, 0 ;  /* 0x00000000ff0c7431 */ /* 0x000fe200000001ff */
[----:B------:R-:W-:Y:S01]  /*15a0*/  UISETP.NE.AND UP1, UPT, UR10, URZ, UPT ;  /* 0x000000ff0a00728c */ /* 0x000fe2000bf25270 */
[----:B------:R-:W-:Y:S01]  /*15b0*/  ISETP.NE.AND P4, PT, R2, RZ, P5 ;  /* 0x000000ff0200720c */ /* 0x000fe20002f85270 */
[----:B------:R-:W-:Y:S01]  /*15c0*/  IMAD.MOV.U32 R15, RZ, RZ, 0x1 ;  /* 0x00000001ff0f7424 */ /* 0x000fe200078e00ff */
[----:B------:R-:W-:Y:S01]  /*15d0*/  PLOP3.LUT P1, PT, P1, PT, PT, 0x8, 0x80 ;  /* 0x000000000080781c */ /* 0x000fe20000f2e170 */
[----:B------:R-:W3:Y:S01]  /*15e0*/  LDC R0, c[0x0][0x374] ;  /* 0x0000dd00ff007b82 */ /* 0x000ee20000000800 */
[----:B------:R-:W-:Y:S01]  /*15f0*/  IMAD.MOV.U32 R14, RZ, RZ, RZ ;  /* 0x000000ffff0e7224 */ /* 0x000fe200078e00ff */
[----:B------:R-:W-:Y:S01]  /*1600*/  MOV R8, 0x1 ;  /* 0x0000000100087802 */ /* 0x000fe20000000f00 */
[----:B------:R-:W-:Y:S01]  /*1610*/  IMAD.MOV.U32 R10, RZ, RZ, RZ ;  /* 0x000000ffff0a7224 */ /* 0x000fe200078e00ff */
[----:B------:R-:W-:Y:S01]  /*1620*/  LOP3.LUT R16, R16, 0x80, RZ, 0xc0, !PT ;  /* 0x0000008010107812 */ /* 0x000fe200078ec0ff */
[----:B------:R-:W4:Y:S01]  /*1630*/  LDCU.64 UR24, c[0x0][0x348] ;  /* 0x00006900ff1877ac */ /* 0x000f220008000a00 */
[----:B-1----:R-:W-:-:S02]  /*1640*/  UIADD3 UR4, UPT, UPT, UR15, 0x3f, URZ ;  /* 0x0000003f0f047890 */ /* 0x002fc4000fffe0ff */
[----:B------:R-:W-:Y:S02]  /*1650*/  USEL UR7, UR7, 0x2, UP1 ;  /* 0x0000000207077887 */ /* 0x000fe40008800000 */
[----:B------:R-:W-:Y:S01]  /*1660*/  USHF.R.S32.HI UR22, URZ, 0x1f, UR4 ;  /* 0x0000001fff167899 */ /* 0x000fe20008011404 */
[----:B------:R-:W-:-:S03]  /*1670*/  UMOV UR13, URZ ;  /* 0x000000ff000d7c82 */ /* 0x000fc60008000000 */
[----:B------:R-:W-:Y:S02]  /*1680*/  ULEA.HI UR22, UR22, UR4, URZ, 0x6 ;  /* 0x0000000416167291 */ /* 0x000fe4000f8f30ff */
[----:B------:R-:W-:Y:S02]  /*1690*/  UIADD3 UR4, UPT, UPT, UR15, -0x1, URZ ;  /* 0xffffffff0f047890 */ /* 0x000fe4000fffe0ff */
[----:B------:R-:W-:Y:S02]  /*16a0*/  USHF.R.S32.HI UR22, URZ, 0x6, UR22 ;  /* 0x00000006ff167899 */ /* 0x000fe40008011416 */
[----:B------:R-:W-:Y:S02]  /*16b0*/  UISETP.GE.U32.AND UP2, UPT, UR4, -0x7f, UPT ;  /* 0xffffff810400788c */ /* 0x000fe4000bf46070 */
[----:B------:R-:W-:Y:S02]  /*16c0*/  UISETP.LT.U32.AND UP0, UPT, UR22, 0x5, UPT ;  /* 0x000000051600788c */ /* 0x000fe4000bf01070 */
[----:B------:R-:W-:-:S02]  /*16d0*/  UIADD3 UR15, UPT, UPT, UR15, 0x7e, URZ ;  /* 0x0000007e0f0f7890 */ /* 0x000fc4000fffe0ff */
[----:B------:R-:W-:-:S04]  /*16e0*/  USEL UR21, UR22, 0x5, UP0 ;  /* 0x0000000516157887 */ /* 0x000fc80008000000 */
[----:B------:R-:W-:Y:S02]  /*16f0*/  UIADD3 UR6, UPT, UPT, UR21, -0x1, URZ ;  /* 0xffffffff15067890 */ /* 0x000fe4000fffe0ff */
[----:B------:R-:W-:Y:S02]  /*1700*/  @UP2 UIADD3 UR6, UPT, UPT, UR21, URZ, URZ ;  /* 0x000000ff15062290 */ /* 0x000fe4000fffe0ff */
[----:B------:R-:W-:Y:S02]  /*1710*/  UIADD3 UR14, UPT, UPT, UR22, -UR21, URZ ;  /* 0x80000015160e7290 */ /* 0x000fe4000fffe0ff */
[----:B------:R-:W-:Y:S02]  /*1720*/  UIADD3 UR5, UPT, UPT, UR6, 0x1, URZ ;  /* 0x0000000106057890 */ /* 0x000fe4000fffe0ff */
[----:B--2-4-:R-:W-:-:S12]  /*1730*/  UIADD3 UR6, UPT, UPT, -UR6, URZ, URZ ;  /* 0x000000ff06067290 */ /* 0x014fd8000fffe1ff */
.L_x_42:
[----:B------:R-:W-:Y:S01]  /*1740*/  UISETP.NE.AND UP0, UPT, UR45, URZ, UPT ;  /* 0x000000ff2d00728c */ /* 0x000fe2000bf05270 */
[----:B------:R-:W1:Y:S08]  /*1750*/  S2UR UR45, SR_CgaCtaId ;  /* 0x00000000002d79c3 */ /* 0x000e700000008800 */
[----:B------:R-:W-:Y:S05]  /*1760*/  BRA.U UP0, `(.L_x_23) ;  /* 0x0000000100347547 */ /* 0x000fea000b800000 */
[----:B------:R-:W2:Y:S01]  /*1770*/  S2R R2, SR_CgaCtaId ;  /* 0x0000000000027919 */ /* 0x000ea20000008800 */
[----:B------:R-:W-:-:S04]  /*1780*/  MOV R3, 0x400 ;  /* 0x0000040000037802 */ /* 0x000fc80000000f00 */
[----:B--2---:R-:W-:Y:S02]  /*1790*/  LEA R3, R2, R3, 0x18 ;  /* 0x0000000302037211 */ /* 0x004fe400078ec0ff */
[----:B------:R-:W-:-:S03]  /*17a0*/  SHF.L.U32 R2, R8, 0x1f, RZ ;  /* 0x0000001f08027819 */ /* 0x000fc600000006ff */
[----:B------:R-:W-:-:S04]  /*17b0*/  IMAD R3, R10, 0x8, R3 ;  /* 0x000000080a037824 */ /* 0x000fc800078e0203 */
[----:B------:R-:W2:Y:S02]  /*17c0*/  SYNCS.PHASECHK.TRANS64.TRYWAIT P0, [R3+URZ+0xf0], R2 ;  /* 0x0000f002030075a7 */ /* 0x000ea400080011ff */
[----:B--2---:R-:W-:Y:S05]  /*17d0*/  @!P0 BRA `(.L_x_24) ;  /* 0x0000009c00a48947 */ /* 0x004fea0003800000 */
.L_x_149:
[----:B------:R-:W-:Y:S01]  /*17e0*/  VIADD R10, R10, 0x1 ;  /* 0x000000010a0a7836 */ /* 0x000fe20000000000 */
[----:B------:R2:W-:Y:S04]  /*17f0*/  SYNCS.ARRIVE.TRANS64.A1T0 RZ, [R3+URZ+0xe0], RZ ;  /* 0x0000e0ff03ff79a7 */ /* 0x0005e800081000ff */
[----:B------:R-:W-:-:S04]  /*1800*/  ISETP.NE.AND P0, PT, R10, 0x2, PT ;  /* 0x000000020a00780c */ /* 0x000fc80003f05270 */
[----:B------:R-:W-:Y:S02]  /*1810*/  SEL R10, R10, RZ, P0 ;  /* 0x000000ff0a0a7207 */ /* 0x000fe40000000000 */
[----:B--2---:R-:W-:-:S04]  /*1820*/  SEL R3, RZ, 0x1, P0 ;  /* 0x00000001ff037807 */ /* 0x004fc80000000000 */
[----:B------:R-:W-:-:S07]  /*1830*/  LOP3.LUT R8, R8, R3, RZ, 0x3c, !PT ;  /* 0x0000000308087212 */ /* 0x000fce00078e3cff */
.L_x_23:
[----:B------:R-:W-:Y:S01]  /*1840*/  UMOV UR4, 0x400 ;  /* 0x0000040000047882 */ /* 0x000fe20000000000 */
[----:B------:R-:W-:Y:S01]  /*1850*/  LEA.HI R3, R21, R21, RZ, 0x1 ;  /* 0x0000001515037211 */ /* 0x000fe200078f08ff */
[----:B-1----:R-:W-:Y:S01]  /*1860*/  ULEA UR4, UR45, UR4, 0x18 ;  /* 0x000000042d047291 */ /* 0x002fe2000f8ec0ff */
[----:B------:R-:W-:Y:S01]  /*1870*/  SHF.L.U32 R2, R15, 0x1f, RZ ;  /* 0x0000001f0f027819 */ /* 0x000fe200000006ff */
[----:B------:R-:W-:Y:S01]  /*1880*/  UISETP.GE.U32.AND UP0, UPT, UR15, 0x7f, UPT ;  /* 0x0000007f0f00788c */ /* 0x000fe2000bf06070 */
[C---:B------:R-:W-:Y:S01]  /*1890*/  R2UR UR9, R16.reuse ;  /* 0x00000000100972ca */ /* 0x040fe200000e0000 */
[----:B------:R-:W-:Y:S01]  /*18a0*/  ULEA UR8, UR13, UR4, 0x3 ;  /* 0x000000040d087291 */ /* 0x000fe2000f8e18ff */
[----:B------:R-:W-:Y:S01]  /*18b0*/  IMAD.SHL.U32 R3, R3, 0x80, RZ ;  /* 0x0000008003037824 */ /* 0x000fe200078e00ff */
[----:B------:R-:W-:Y:S01]  /*18c0*/  R2UR UR11, R16 ;  /* 0x00000000100b72ca */ /* 0x000fe200000e0000 */
[----:B------:R-:W-:-:S03]  /*18d0*/  UMOV UR23, URZ ;  /* 0x000000ff00177c82 */ /* 0x000fc60008000000 */
[----:B------:R-:W-:-:S03]  /*18e0*/  R2UR UR43, R3 ;  /* 0x00000000032b72ca */ /* 0x000fc600000e0000 */
[----:B------:R1:W2:Y:S01]  /*18f0*/  SYNCS.PHASECHK.TRANS64.TRYWAIT P0, [UR8+0x28], R2 ;  /* 0x00002802ff0075a7 */ /* 0x0002a20008001108 */
[----:B------:R-:W-:-:S09]  /*1900*/  R2UR UR8, R20 ;  /* 0x00000000140872ca */ /* 0x000fd200000e0000 */
[----:B------:R-:W-:-:S04]  /*1910*/  ULOP3.LUT UR43, UR9, 0xffffff00, UR43, 0xf8, !UPT ;  /* 0xffffff00092b7892 */ /* 0x000fc8000f8ef82b */
[----:B------:R-:W-:Y:S01]  /*1920*/  ULEA UR11, UR8, UR11, 0x8 ;  /* 0x0000000b080b7291 */ /* 0x000fe2000f8e40ff */
[----:B------:R-:W-:Y:S11]  /*1930*/  BRA.U !UP0, `(.L_x_25) ;  /* 0x0000000108bc7547 */ /* 0x000ff6000b800000 */
[----:B------:R-:W-:Y:S01]  /*1940*/  UMOV UR16, UR6 ;  /* 0x0000000600107c82 */ /* 0x000fe20008000000 */
[----:B------:R-:W-:Y:S01]  /*1950*/  UMOV UR17, UR13 ;  /* 0x0000000d00117c82 */ /* 0x000fe20008000000 */
[----:B------:R-:W-:-:S05]  /*1960*/  UMOV UR42, URZ ;  /* 0x000000ff002a7c82 */ /* 0x000fca0008000000 */
.L_x_31:
[----:B------:R-:W-:Y:S01]  /*1970*/  ULEA UR41, UR17, UR4, 0x3 ;  /* 0x0000000411297291 */ /* 0x000fe2000f8e18ff */
[----:B------:R-:W-:Y:S01]  /*1980*/  @P5 MOV R3, 0x10000 ;  /* 0x0001000000035802 */ /* 0x000fe20000000f00 */
[----:B-12-4-:R-:W-:Y:S10]  /*1990*/  @P0 BRA `(.L_x_26) ;  /* 0x00000000000c0947 */ /* 0x016ff40003800000 */
[----:B------:R-:W-:-:S04]  /*19a0*/  SHF.L.U32 R5, R15, 0x1f, RZ ;  /* 0x0000001f0f057819 */ /* 0x000fc800000006ff */
[----:B------:R-:W2:Y:S02]  /*19b0*/  SYNCS.PHASECHK.TRANS64.TRYWAIT P0, [UR41+0x28], R5 ;  /* 0x00002805ff0075a7 */ /* 0x000ea40008001129 */
[----:B--2---:R-:W-:Y:S05]  /*19c0*/  @!P0 BRA `(.L_x_27) ;  /* 0x0000009c003c8947 */ /* 0x004fea0003800000 */
.L_x_26:
[----:B------:R2:W-:Y:S01]  /*19d0*/  @P5 SYNCS.ARRIVE.TRANS64 RZ, [UR41], R3 ;  /* 0x00000003ffff59a7 */ /* 0x0005e20008000029 */
[----:B------:R-:W-:Y:S02]  /*19e0*/  ULOP3.LUT UR8, UR7, 0x2, URZ, 0xfc, !UPT ;  /* 0x0000000207087892 */ /* 0x000fe4000f8efcff */
[----:B------:R-:W-:Y:S02]  /*19f0*/  UIADD3 UR16, UPT, UPT, UR16, 0x1, URZ ;  /* 0x0000000110107890 */ /* 0x000fe4000fffe0ff */
[----:B------:R-:W-:Y:S02]  /*1a00*/  UISETP.NE.AND UP0, UPT, UR8, 0x2, UPT ;  /* 0x000000020800788c */ /* 0x000fe4000bf05270 */
[----:B------:R-:W-:-:S07]  /*1a10*/  UISETP.NE.AND UP2, UPT, UR16, 0x1, UPT ;  /* 0x000000011000788c */ /* 0x000fce000bf45270 */
[----:B------:R-:W-:Y:S05]  /*1a20*/  BRA.U UP0, `(.L_x_28) ;  /* 0x0000000100047547 */ /* 0x000fea000b800000 */
[----:B------:R-:W-:Y:S05]  /*1a30*/  BPT.TRAP 0x1 ;  /* 0x000000040000795c */ /* 0x000fea0000300000 */
.L_x_28:
[----:B------:R-:W-:Y:S04]  /*1a40*/  BSSY.RECONVERGENT B0, `(.L_x_29) ;  /* 0x0000003000007945 */ /* 0x000fe80003800200 */
[----:B------:R-:W-:Y:S05]  /*1a50*/  @!P4 BRA `(.L_x_30) ;  /* 0x000000000004c947 */ /* 0x000fea0003800000 */
[----:B------:R-:W-:Y:S05]  /*1a60*/  BPT.TRAP 0x1 ;  /* 0x000000040000795c */ /* 0x000fea0000300000 */
.L_x_30:
[----:B------:R-:W-:Y:S05]  /*1a70*/  BSYNC.RECONVERGENT B0 ;  /* 0x0000000000007941 */ /* 0x000fea0003800200 */
.L_x_29:
[----:B------:R-:W-:Y:S02]  /*1a80*/  UIADD3 UR13, UPT, UPT, UR17, 0x1, URZ ;  /* 0x00000001110d7890 */ /* 0x000fe4000fffe0ff */
[----:B------:R-:W-:Y:S02]  /*1a90*/  UIADD3 UR28, UP1, UPT, UR24, 0x80, URZ ;  /* 0x00000080181c7890 */ /* 0x000fe4000ff3e0ff */
[----:B------:R-:W-:Y:S02]  /*1aa0*/  UISETP.NE.AND UP0, UPT, UR13, 0x5, UPT ;  /* 0x000000050d00788c */ /* 0x000fe4000bf05270 */
[----:B------:R-:W-:Y:S02]  /*1ab0*/  ULOP3.LUT UR41, UR41, 0xfefffff8, URZ, 0xc0, !UPT ;  /* 0xfefffff829297892 */ /* 0x000fe4000f8ec0ff */
[----:B------:R-:W-:Y:S02]  /*1ac0*/  USEL UR9, URZ, 0x1, UP0 ;  /* 0x00000001ff097887 */ /* 0x000fe40008000000 */
[----:B------:R-:W-:-:S02]  /*1ad0*/  USEL UR13, UR13, URZ, UP0 ;  /* 0x000000ff0d0d7287 */ /* 0x000fc40008000000 */
[----:B------:R-:W-:Y:S02]  /*1ae0*/  UIADD3 UR26, UP0, UPT, UR24, 0x180, URZ ;  /* 0x00000180181a7890 */ /* 0x000fe4000ff1e0ff */
[----:B------:R-:W-:Y:S01]  /*1af0*/  ULEA UR8, UR13, UR4, 0x3 ;  /* 0x000000040d087291 */ /* 0x000fe2000f8e18ff */
[----:B------:R-:W-:Y:S01]  /*1b00*/  LOP3.LUT R15, R15, UR9, RZ, 0x3c, !PT ;  /* 0x000000090f0f7c12 */ /* 0x000fe2000f8e3cff */
[----:B------:R-:W-:Y:S02]  /*1b10*/  UIADD3.X UR29, UPT, UPT, URZ, UR25, URZ, UP1, !UPT ;  /* 0x00000019ff1d7290 */ /* 0x000fe40008ffe4ff */
[----:B------:R-:W-:Y:S01]  /*1b20*/  UIADD3.X UR27, UPT, UPT, URZ, UR25, URZ, UP0, !UPT ;  /* 0x00000019ff1b7290 */ /* 0x000fe200087fe4ff */
[----:B-1----:R-:W-:Y:S01]  /*1b30*/  SHF.L.U32 R2, R15, 0x1f, RZ ;  /* 0x0000001f0f027819 */ /* 0x002fe200000006ff */
[----:B------:R-:W-:Y:S01]  /*1b40*/  UMOV UR18, 0x0 ;  /* 0x0000000000127882 */ /* 0x000fe20000000000 */
[----:B------:R-:W-:Y:S01]  /*1b50*/  UMOV UR19, 0x10000000 ;  /* 0x1000000000137882 */ /* 0x000fe20000000000 */
[----:B------:R-:W-:Y:S01]  /*1b60*/  UMOV UR10, UR42 ;  /* 0x0000002a000a7c82 */ /* 0x000fe20008000000 */
[----:B------:R4:W1:Y:S01]  /*1b70*/  SYNCS.PHASECHK.TRANS64.TRYWAIT P0, [UR8+0x28], R2 ;  /* 0x00002802ff0075a7 */ /* 0x0008620008001108 */
[----:B------:R-:W-:Y:S01]  /*1b80*/  ULEA UR8, UR17, UR4, 0xe ;  /* 0x0000000411087291 */ /* 0x000fe2000f8e70ff */
[----:B------:R-:W-:Y:S01]  /*1b90*/  UMOV UR12, UR44 ;  /* 0x0000002c000c7c82 */ /* 0x000fe20008000000 */
[----:B------:R-:W-:-:S02]  /*1ba0*/  UMOV UR9, UR41 ;  /* 0x0000002900097c82 */ /* 0x000fc40008000000 */
[----:B------:R-:W-:Y:S02]  /*1bb0*/  UIADD3 UR40, UPT, UPT, UR8, 0x10800, URZ ;  /* 0x0001080008287890 */ /* 0x000fe4000fffe0ff */
[----:B------:R-:W-:Y:S01]  /*1bc0*/  UIADD3 UR8, UPT, UPT, UR8, 0x24800, URZ ;  /* 0x0002480008087890 */ /* 0x000fe2000fffe0ff */
[----:B------:R-:W-:Y:S01]  /*1bd0*/  UMOV UR23, UR5 ;  /* 0x0000000500177c82 */ /* 0x000fe20008000000 */
[----:B------:R-:W-:-:S05]  /*1be0*/  UMOV UR17, UR13 ;  /* 0x0000000d00117c82 */ /* 0x000fca0008000000 */
[----:B------:R2:W-:Y:S02]  /*1bf0*/  UTMALDG.3D.2CTA [UR40], [UR28], desc[UR18] ;  /* 0x000012281c0075b4 */ /* 0x0005e40008211000 */
[----:B------:R4:W-:Y:S01]  /*1c00*/  UTMALDG.3D.2CTA [UR8], [UR26], desc[UR18] ;  /* 0x000012081a0075b4 */ /* 0x0009e20008211000 */
[----:B--2---:R-:W-:Y:S01]  /*1c10*/  UIADD3 UR42, UPT, UPT, UR42, 0x40, URZ ;  /* 0x000000402a2a7890 */ /* 0x004fe2000fffe0ff */
[----:B------:R-:W-:Y:S11]  /*1c20*/  BRA.U UP2, `(.L_x_31) ;  /* 0xfffffffd02507547 */ /* 0x000ff6000b83ffff */
.L_x_25:
[----:B----4-:R-:W-:Y:S01]  /*1c30*/  ULEA UR8, UR13, UR4, 0x3 ;  /* 0x000000040d087291 */ /* 0x010fe2000f8e18ff */
[----:B-1----:R-:W-:Y:S01]  /*1c40*/  SHF.L.U32 R2, R15, 0x1f, RZ ;  /* 0x0000001f0f027819 */ /* 0x002fe200000006ff */
[----:B------:R-:W-:Y:S01]  /*1c50*/  @!P1 SYNCS.ARRIVE.TRANS64.A1T0 RZ, [UR4+0x98], RZ ;  /* 0x000098ffffff99a7 */ /* 0x000fe20008100004 */
[----:B------:R-:W-:-:S06]  /*1c60*/  UISETP.GT.AND UP0, UPT, UR22, UR21, UPT ;  /* 0x000000151600728c */ /* 0x000fcc000bf04270 */
[----:B--2---:R1:W2:Y:S03]  /*1c70*/  SYNCS.PHASECHK.TRANS64.TRYWAIT P0, [UR8+0x28], R2 ;  /* 0x00002802ff0075a7 */ /* 0x0042a60008001108 */
[----:B------:R-:W-:Y:S05]  /*1c80*/  BRA.U !UP0, `(.L_x_32) ;  /* 0x0000000108bc7547 */ /* 0x000fea000b800000 */
[----:B------:R-:W-:Y:S01]  /*1c90*/  UIADD3 UR26, UPT, UPT, UR14, UR23, URZ ;  /* 0x000000170e1a7290 */ /* 0x000fe2000fffe0ff */
[----:B------:R-:W-:-:S11]  /*1ca0*/  UMOV UR27, UR13 ;  /* 0x0000000d001b7c82 */ /* 0x000fd60008000000 */
.L_x_38:
[----:B------:R-:W-:Y:S01]  /*1cb0*/  ULEA UR17, UR27, UR4, 0x3 ;  /* 0x000000041b117291 */ /* 0x000fe2000f8e18ff */
[----:B--2---:R-:W-:Y:S01]  /*1cc0*/  @P5 MOV R3, 0x10000 ;  /* 0x0001000000035802 */ /* 0x004fe20000000f00 */
[----:B-12---:R-:W-:Y:S10]  /*1cd0*/  @P0 BRA `(.L_x_33) ;  /* 0x00000000000c0947 */ /* 0x006ff40003800000 */
[----:B------:R-:W-:-:S04]  /*1ce0*/  SHF.L.U32 R5, R15, 0x1f, RZ ;  /* 0x0000001f0f057819 */ /* 0x000fc800000006ff */
[----:B------:R-:W2:Y:S02]  /*1cf0*/  SYNCS.PHASECHK.TRANS64.TRYWAIT P0, [UR17+0x28], R5 ;  /* 0x00002805ff0075a7 */ /* 0x000ea40008001111 */
[----:B--2---:R-:W-:Y:S05]  /*1d00*/  @!P0 BRA `(.L_x_34) ;  /* 0x0000009800848947 */ /* 0x004fea0003800000 */
.L_x_33:
[----:B------:R2:W-:Y:S01]  /*1d10*/  @P5 SYNCS.ARRIVE.TRANS64 RZ, [UR17], R3 ;  /* 0x00000003ffff59a7 */ /* 0x0005e20008000011 */
[----:B------:R-:W-:-:S04]  /*1d20*/  ULOP3.LUT UR8, UR7, 0x2, URZ, 0xfc, !UPT ;  /* 0x0000000207087892 */ /* 0x000fc8000f8efcff */
[----:B------:R-:W-:-:S09]  /*1d30*/  UISETP.NE.AND UP0, UPT, UR8, 0x2, UPT ;  /* 0x000000020800788c */ /* 0x000fd2000bf05270 */
[----:B------:R-:W-:Y:S05]  /*1d40*/  BRA.U UP0, `(.L_x_35) ;  /* 0x0000000100047547 */ /* 0x000fea000b800000 */
[----:B------:R-:W-:Y:S05]  /*1d50*/  BPT.TRAP 0x1 ;  /* 0x000000040000795c */ /* 0x000fea0000300000 */
.L_x_35:
[----:B------:R-:W-:Y:S04]  /*1d60*/  BSSY.RECONVERGENT B0, `(.L_x_36) ;  /* 0x0000003000007945 */ /* 0x000fe80003800200 */
[----:B------:R-:W-:Y:S05]  /*1d70*/  @!P4 BRA `(.L_x_37) ;  /* 0x000000000004c947 */ /* 0x000fea0003800000 */
[----:B------:R-:W-:Y:S05]  /*1d80*/  BPT.TRAP 0x1 ;  /* 0x000000040000795c */ /* 0x000fea0000300000 */
.L_x_37:
[----:B------:R-:W-:Y:S05]  /*1d90*/  BSYNC.RECONVERGENT B0 ;  /* 0x0000000000007941 */ /* 0x000fea0003800200 */
.L_x_36:
[----:B------:R-:W-:Y:S02]  /*1da0*/  UIADD3 UR13, UPT, UPT, UR27, 0x1, URZ ;  /* 0x000000011b0d7890 */ /* 0x000fe4000fffe0ff */
[----:B------:R-:W-:Y:S02]  /*1db0*/  UIADD3 UR32, UP1, UPT, UR24, 0x80, URZ ;  /* 0x0000008018207890 */ /* 0x000fe4000ff3e0ff */
[----:B------:R-:W-:Y:S02]  /*1dc0*/  UISETP.NE.AND UP0, UPT, UR13, 0x5, UPT ;  /* 0x000000050d00788c */ /* 0x000fe4000bf05270 */
[----:B------:R-:W-:Y:S02]  /*1dd0*/  USHF.L.U32 UR18, UR23, 0x6, URZ ;  /* 0x0000000617127899 */ /* 0x000fe400080006ff */
[----:B------:R-:W-:Y:S02]  /*1de0*/  USEL UR9, URZ, 0x1, UP0 ;  /* 0x00000001ff097887 */ /* 0x000fe40008000000 */
[----:B------:R-:W-:-:S02]  /*1df0*/  USEL UR13, UR13, URZ, UP0 ;  /* 0x000000ff0d0d7287 */ /* 0x000fc40008000000 */
[----:B------:R-:W-:Y:S02]  /*1e00*/  UIADD3 UR30, UP0, UPT, UR24, 0x180, URZ ;  /* 0x00000180181e7890 */ /* 0x000fe4000ff1e0ff */
[----:B------:R-:W-:Y:S01]  /*1e10*/  ULEA UR8, UR13, UR4, 0x3 ;  /* 0x000000040d087291 */ /* 0x000fe2000f8e18ff */
[----:B------:R-:W-:Y:S01]  /*1e20*/  LOP3.LUT R15, R15, UR9, RZ, 0x3c, !PT ;  /* 0x000000090f0f7c12 */ /* 0x000fe2000f8e3cff */
[----:B------:R-:W-:Y:S02]  /*1e30*/  ULOP3.LUT UR17, UR17, 0xfefffff8, URZ, 0xc0, !UPT ;  /* 0xfefffff811117892 */ /* 0x000fe4000f8ec0ff */
[----:B------:R-:W-:Y:S01]  /*1e40*/  UIADD3.X UR33, UPT, UPT, URZ, UR25, URZ, UP1, !UPT ;  /* 0x00000019ff217290 */ /* 0x000fe20008ffe4ff */
[----:B-1----:R-:W-:Y:S01]  /*1e50*/  SHF.L.U32 R2, R15, 0x1f, RZ ;  /* 0x0000001f0f027819 */ /* 0x002fe200000006ff */
[----:B------:R-:W-:Y:S01]  /*1e60*/  UIADD3.X UR31, UPT, UPT, URZ, UR25, URZ, UP0, !UPT ;  /* 0x00000019ff1f7290 */ /* 0x000fe200087fe4ff */
[----:B------:R-:W-:Y:S02]  /*1e70*/  UMOV UR28, 0x0 ;  /* 0x00000000001c7882 */ /* 0x000fe40000000000 */
[----:B------:R4:W1:Y:S01]  /*1e80*/  SYNCS.PHASECHK.TRANS64.TRYWAIT P0, [UR8+0x28], R2 ;  /* 0x00002802ff0075a7 */ /* 0x0008620008001108 */
[----:B------:R-:W-:Y:S01]  /*1e90*/  ULEA UR8, UR27, UR4, 0xe ;  /* 0x000000041b087291 */ /* 0x000fe2000f8e70ff */
[----:B------:R-:W-:Y:S01]  /*1ea0*/  UMOV UR29, 0x10000000 ;  /* 0x10000000001d7882 */ /* 0x000fe20000000000 */
[----:B------:R-:W-:-:S02]  /*1eb0*/  UMOV UR19, UR43 ;  /* 0x0000002b00137c82 */ /* 0x000fc40008000000 */
[----:B------:R-:W-:Y:S02]  /*1ec0*/  UIADD3 UR16, UPT, UPT, UR8, 0x10800, URZ ;  /* 0x0001080008107890 */ /* 0x000fe4000fffe0ff */
[----:B------:R-:W-:Y:S01]  /*1ed0*/  UIADD3 UR8, UPT, UPT, UR8, 0x24800, URZ ;  /* 0x0002480008087890 */ /* 0x000fe2000fffe0ff */
[----:B------:R-:W-:Y:S01]  /*1ee0*/  UMOV UR20, UR44 ;  /* 0x0000002c00147c82 */ /* 0x000fe20008000000 */
[----:B------:R-:W-:Y:S01]  /*1ef0*/  UMOV UR12, UR44 ;  /* 0x0000002c000c7c82 */ /* 0x000fe20008000000 */
[----:B------:R-:W-:Y:S01]  /*1f00*/  UMOV UR9, UR17 ;  /* 0x0000001100097c82 */ /* 0x000fe20008000000 */
[----:B------:R-:W-:Y:S01]  /*1f10*/  UMOV UR10, UR18 ;  /* 0x00000012000a7c82 */ /* 0x000fe20008000000 */
[----:B------:R-:W-:Y:S02]  /*1f20*/  UIADD3 UR23, UPT, UPT, UR23, 0x1, URZ ;  /* 0x0000000117177890 */ /* 0x000fe4000fffe0ff */
[----:B------:R4:W-:Y:S01]  /*1f30*/  UTMALDG.3D.2CTA [UR16], [UR32], desc[UR28] ;  /* 0x00001c10200075b4 */ /* 0x0009e20008211000 */
[----:B------:R-:W-:Y:S01]  /*1f40*/  UMOV UR27, UR13 ;  /* 0x0000000d001b7c82 */ /* 0x000fe20008000000 */
[----:B------:R-:W-:Y:S01]  /*1f50*/  UISETP.NE.AND UP0, UPT, UR23, UR26, UPT ;  /* 0x0000001a1700728c */ /* 0x000fe2000bf05270 */
[----:B------:R4:W-:Y:S08]  /*1f60*/  UTMALDG.3D.2CTA [UR8], [UR30], desc[UR28] ;  /* 0x00001c081e0075b4 */ /* 0x0009f00008211000 */
[----:B----4-:R-:W-:Y:S05]  /*1f70*/  BRA.U UP0, `(.L_x_38) ;  /* 0xfffffffd004c7547 */ /* 0x010fea000b83ffff */
.L_x_32:
[----:B-1----:R-:W-:Y:S01]  /*1f80*/  LEA R2, R14, UR4, 0x3 ;  /* 0x000000040e027c11 */ /* 0x002fe2000f8e18ff */
[----:B------:R-:W-:Y:S01]  /*1f90*/  NOP ;  /* 0x0000000000007918 */ /* 0x000fe20000000000 */
[----:B--2---:R-:W-:Y:S02]  /*1fa0*/  SHF.L.U32 R3, R12, 0x1f, RZ ;  /* 0x0000001f0c037819 */ /* 0x004fe400000006ff */
[----:B------:R-:W-:Y:S02]  /*1fb0*/  LEA R4, R14, UR4, 0x4 ;  /* 0x000000040e047c11 */ /* 0x000fe4000f8e20ff */
[----:B------:R-:W1:Y:S02]  /*1fc0*/  SYNCS.PHASECHK.TRANS64.TRYWAIT P0, [R2+URZ+0xa0], R3 ;  /* 0x0000a003020075a7 */ /* 0x000e6400080011ff */
[----:B-1----:R-:W-:Y:S05]  /*1fd0*/  @!P0 BRA `(.L_x_39) ;  /* 0x0000009400e88947 */ /* 0x002fea0003800000 */
.L_x_152:
[----:B------:R-:W2:Y:S01]  /*1fe0*/  LDS.128 R4, [R4+0x110] ;  /* 0x0001100004047984 */ /* 0x000ea20000000c00 */
[----:B------:R-:W-:Y:S01]  /*1ff0*/  ISETP.GE.AND P0, PT, R136, 0x1, PT ;  /* 0x000000018800780c */ /* 0x000fe20003f06270 */
[----:B-1----:R-:W-:Y:S01]  /*2000*/  VIADD R2, R2, 0xb0 ;  /* 0x000000b002027836 */ /* 0x002fe20000000000 */
[----:B------:R-:W-:Y:S01]  /*2010*/  @!PT LDS RZ, [RZ] ;  /* 0x00000000fffff984 */ /* 0x000fe20000000800 */
[----:B------:R-:W-:Y:S01]  /*2020*/  @!PT LDS RZ, [RZ] ;  /* 0x00000000fffff984 */ /* 0x000fe20000000800 */
[----:B------:R-:W-:Y:S01]  /*2030*/  @!PT LDS RZ, [RZ] ;  /* 0x00000000fffff984 */ /* 0x000fe20000000800 */
[----:B------:R-:W-:Y:S01]  /*2040*/  @!PT LDS RZ, [RZ] ;  /* 0x00000000fffff984 */ /* 0x000fe20000000800 */
[----:B------:R1:W-:Y:S06]  /*2050*/  MEMBAR.ALL.CTA ;  /* 0x0000000000007992 */ /* 0x0003ec0000008000 */
[----:B-1----:R-:W1:Y:S01]  /*2060*/  FENCE.VIEW.ASYNC.S ;  /* 0x00000000000073c6 */ /* 0x002e620000000000 */
[----:B------:R-:W-:-:S04]  /*2070*/  PRMT R2, RZ, 0x654, R2 ;  /* 0x00000654ff027816 */ /* 0x000fc80000000002 */
[----:B-1----:R1:W-:Y:S01]  /*2080*/  SYNCS.ARRIVE.TRANS64.RED.A1T0 RZ, [R2+URZ], RZ ;  /* 0x000000ff02ff79a7 */ /* 0x0023e200081004ff */
[----:B--2---:R-:W-:-:S13]  /*2090*/  LOP3.LUT P2, RZ, R6, 0x1, RZ, 0xc0, !PT ;  /* 0x0000000106ff7812 */ /* 0x004fda000784c0ff */
[----:B------:R-:W-:Y:S01]  /*20a0*/  @P2 SHF.R.U32.HI R3, RZ, 0x10, R5 ;  /* 0x00000010ff032819 */ /* 0x000fe20000011605 */
[----:B------:R-:W-:Y:S01]  /*20b0*/  VOTEU.ANY UP0, P2 ;  /* 0x0000000000ff7886 */ /* 0x000fe20001000100 */
[----:B------:R-:W-:Y:S02]  /*20c0*/  @P2 MOV R13, R4 ;  /* 0x00000004000d2202 */ /* 0x000fe40000000f00 */
[----:B------:R-:W-:Y:S02]  /*20d0*/  @P2 R2UR.BROADCAST UR8, R3 ;  /* 0x00000000030822ca */ /* 0x000fe400008e0000 */
[----:B------:R-:W-:-:S11]  /*20e0*/  @P2 LOP3.LUT R11, R5, 0xffff, RZ, 0xc0, !PT ;  /* 0x0000ffff050b2812 */ /* 0x000fd600078ec0ff */
[----:B------:R-:W-:Y:S01]  /*20f0*/  @UP0 UMOV UR44, UR8 ;  /* 0x00000008002c0c82 */ /* 0x000fe20008000000 */
[----:B-1----:R-:W-:Y:S05]  /*2100*/  @!P0 BRA `(.L_x_40) ;  /* 0x0000000000b88947 */ /* 0x002fea0003800000 */
[----:B------:R-:W3:Y:S01]  /*2110*/  LDC.64 R4, c[0x0][0xb18] ;  /* 0x0002c600ff047b82 */ /* 0x000ee20000000a00 */
[----:B------:R-:W-:-:S07]  /*2120*/  ISETP.NE.AND P3, PT, R136, 0x1, PT ;  /* 0x000000018800780c */ /* 0x000fce0003f65270 */
[----:B------:R-:W1:Y:S08]  /*2130*/  LDC.64 R6, c[0x0][0xb10] ;  /* 0x0002c400ff067b82 */ /* 0x000e700000000a00 */
[----:B------:R-:W2:Y:S08]  /*2140*/  LDC R17, c[0x0][0xb20] ;  /* 0x0002c800ff117b82 */ /* 0x000eb00000000800 */
[----:B------:R-:W4:Y:S01]  /*2150*/  LDC R18, c[0x0][0xb0c] ;  /* 0x0002c300ff127b82 */ /* 0x000f220000000800 */
[----:B---3--:R-:W-:Y:S01]  /*2160*/  IMAD.HI.U32 R22, R0, R5, RZ ;  /* 0x0000000500167227 */ /* 0x008fe200078e00ff */
[----:B------:R-:W-:-:S06]  /*2170*/  ISETP.NE.AND P0, PT, R4, 0x1, PT ;  /* 0x000000010400780c */ /* 0x000fcc0003f05270 */
[----:B------:R-:W3:Y:S01]  /*2180*/  LDC.64 R2, c[0x0][0xb28] ;  /* 0x0002ca00ff027b82 */ /* 0x000ee20000000a00 */
[----:B-1----:R-:W-:-:S04]  /*2190*/  IMAD.HI.U32 R20, R9, R6, RZ ;  /* 0x0000000609147227 */ /* 0x002fc800078e00ff */
[----:B------:R-:W-:Y:S01]  /*21a0*/  IMAD.HI.U32 R24, R13, R6, RZ ;  /* 0x000000060d187227 */ /* 0x000fe200078e00ff */
[----:B------:R-:W-:Y:S02]  /*21b0*/  SHF.R.U32.HI R20, RZ, R7, R20 ;  /* 0x00000007ff147219 */ /* 0x000fe40000011614 */
[----:B--2---:R-:W-:Y:S01]  /*21c0*/  SHF.R.U32.HI R19, RZ, R17, R22 ;  /* 0x00000011ff137219 */ /* 0x004fe20000011616 */
[----:B------:R-:W-:Y:S01]  /*21d0*/  IMAD.HI.U32 R22, R11, R5, RZ ;  /* 0x000000050b167227 */ /* 0x000fe200078e00ff */
[----:B------:R-:W-:Y:S02]  /*21e0*/  SHF.R.U32.HI R24, RZ, R7, R24 ;  /* 0x00000007ff187219 */ /* 0x000fe40000011618 */
[----:B------:R-:W-:Y:S02]  /*21f0*/  SEL R19, R0, R19, !P0 ;  /* 0x0000001300137207 */ /* 0x000fe40004000000 */
[----:B------:R-:W-:Y:S02]  /*2200*/  SHF.R.U32.HI R22, RZ, R17, R22 ;  /* 0x00000011ff167219 */ /* 0x000fe40000011616 */
[----:B----4-:R-:W-:-:S02]  /*2210*/  ISETP.NE.AND P1, PT, R18, 0x1, PT ;  /* 0x000000011200780c */ /* 0x010fc40003f25270 */
[----:B------:R-:W-:Y:S02]  /*2220*/  SEL R5, R11, R22, !P0 ;  /* 0x000000160b057207 */ /* 0x000fe40004000000 */
[----:B------:R-:W-:Y:S02]  /*2230*/  SEL R21, R9, R20, !P1 ;  /* 0x0000001409157207 */ /* 0x000fe40004800000 */
[----:B------:R-:W-:Y:S01]  /*2240*/  SEL R7, R13, R24, !P1 ;  /* 0x000000180d077207 */ /* 0x000fe20004800000 */
[----:B---3--:R-:W-:Y:S01]  /*2250*/  IMAD.HI.U32 R20, R19, R2, RZ ;  /* 0x0000000213147227 */ /* 0x008fe200078e00ff */
[----:B------:R-:W-:-:S03]  /*2260*/  IADD3 R17, PT, PT, -R5, RZ, RZ ;  /* 0x000000ff05117210 */ /* 0x000fc60007ffe1ff */
        /* <DEDUP_REMOVED lines=11> */
[----:B------:R-:W-:-:S04]  /*2320*/  @!P0 IMAD.HI.U32 R20, R7, R2, RZ ;  /* 0x0000000207148227 */ /* 0x000fc800078e00ff */
[----:B------:R-:W-:Y:S01]  /*2330*/  IMAD.MOV R2, RZ, RZ, -R6 ;  /* 0x000000ffff027224 */ /* 0x000fe200078e0a06 */
[----:B------:R-:W-:-:S03]  /*2340*/  @!P0 SHF.R.U32.HI R20, RZ, R3, R20 ;  /* 0x00000003ff148219 */ /* 0x000fc60000011614 */
[----:B------:R-:W-:Y:S01]  /*2350*/  IMAD R2, R136, R2, R5 ;  /* 0x0000000288027224 */ /* 0x000fe200078e0205 */
        /* <DEDUP_REMOVED lines=9> */
.L_x_40:
[----:B------:R-:W1:Y:S02]  /*23f0*/  LDCU UR8, c[0x0][0xb30] ;  /* 0x00016600ff0877ac */ /* 0x000e640008000800 */
[----:B-1----:R-:W-:-:S09]  /*2400*/  UISETP.NE.AND UP0, UPT, UR8, 0x1, UPT ;  /* 0x000000010800788c */ /* 0x002fd2000bf05270 */
[----:B------:R-:W-:Y:S05]  /*2410*/  BRA.U UP0, `(.L_x_41) ;  /* 0x0000000100407547 */ /* 0x000fea000b800000 */
[----:B------:R-:W1:Y:S08]  /*2420*/  LDC.64 R4, c[0x0][0xb10] ;  /* 0x0002c400ff047b82 */ /* 0x000e700000000a00 */
[----:B------:R-:W2:Y:S08]  /*2430*/  LDC.64 R2, c[0x0][0xb18] ;  /* 0x0002c600ff027b82 */ /* 0x000eb00000000a00 */
[----:B------:R-:W4:Y:S08]  /*2440*/  LDC R6, c[0x0][0xb20] ;  /* 0x0002c800ff067b82 */ /* 0x000f300000000800 */
[----:B------:R-:W3:Y:S01]  /*2450*/  LDC R18, c[0x0][0xb0c] ;  /* 0x0002c300ff127b82 */ /* 0x000ee20000000800 */
[----:B-1----:R-:W-:-:S05]  /*2460*/  IMAD.HI.U32 R4, R13, R4, RZ ;  /* 0x000000040d047227 */ /* 0x002fca00078e00ff */
[----:B------:R-:W-:Y:S01]  /*2470*/  SHF.R.U32.HI R4, RZ, R5, R4 ;  /* 0x00000005ff047219 */ /* 0x000fe20000011604 */
[----:B--2---:R-:W-:Y:S01]  /*2480*/  IMAD.HI.U32 R3, R11, R3, RZ ;  /* 0x000000030b037227 */ /* 0x004fe200078e00ff */
[----:B------:R-:W-:-:S04]  /*2490*/  ISETP.NE.AND P0, PT, R2, 0x1, PT ;  /* 0x000000010200780c */ /* 0x000fc80003f05270 */
[----:B----4-:R-:W-:-:S04]  /*24a0*/  SHF.R.U32.HI R6, RZ, R6, R3 ;  /* 0x00000006ff067219 */ /* 0x010fc80000011603 */
[----:B------:R-:W-:Y:S02]  /*24b0*/  SEL R3, R11, R6, !P0 ;  /* 0x000000060b037207 */ /* 0x000fe40004000000 */
[----:B---3--:R-:W-:-:S04]  /*24c0*/  ISETP.NE.AND P1, PT, R18, 0x1, PT ;  /* 0x000000011200780c */ /* 0x008fc80003f25270 */
[----:B------:R-:W-:-:S05]  /*24d0*/  SEL R4, R13, R4, !P1 ;  /* 0x000000040d047207 */ /* 0x000fca0004800000 */
[----:B------:R-:W-:Y:S02]  /*24e0*/  IMAD.IADD R5, R3, 0x1, -R4 ;  /* 0x0000000103057824 */ /* 0x000fe400078e0a04 */
[----:B------:R-:W-:Y:S02]  /*24f0*/  IMAD.IADD R3, R4, 0x1, -R3 ;  /* 0x0000000104037824 */ /* 0x000fe400078e0a03 */
[----:B------:R-:W-:Y:S02]  /*2500*/  IMAD R13, R5, R18, R13 ;  /* 0x00000012050d7224 */ /* 0x000fe400078e020d */
[----:B------:R-:W-:-:S07]  /*2510*/  IMAD R11, R3, R2, R11 ;  /* 0x00000002030b7224 */ /* 0x000fce00078e020b */
.L_x_41:
[----:B------:R-:W-:Y:S01]  /*2520*/  VIADD R14, R14, 0x1 ;  /* 0x000000010e0e7836 */ /* 0x000fe20000000000 */
[----:B------:R-:W-:Y:S01]  /*2530*/  PLOP3.LUT P1, PT, PT, PT, PT, 0x80, 0x8 ;  /* 0x000000000008781c */ /* 0x000fe20003f2f070 */
[----:B------:R-:W-:Y:S02]  /*2540*/  IMAD.IADD R21, R13, 0x1, R192 ;  /* 0x000000010d157824 */ /* 0x000fe400078e02c0 */
[----:B------:R-:W-:Y:S01]  /*2550*/  IMAD.IADD R20, R11, 0x1, R180 ;  /* 0x000000010b147824 */ /* 0x000fe200078e02b4 */
[----:B------:R-:W-:-:S04]  /*2560*/  ISETP.NE.AND P0, PT, R14, 0x2, PT ;  /* 0x000000020e00780c */ /* 0x000fc80003f05270 */
[----:B------:R-:W-:Y:S02]  /*2570*/  SEL R3, RZ, 0x1, P0 ;  /* 0x00000001ff037807 */ /* 0x000fe40000000000 */
[----:B------:R-:W-:Y:S02]  /*2580*/  SEL R14, R14, RZ, P0 ;  /* 0x000000ff0e0e7207 */ /* 0x000fe40000000000 */
[----:B------:R-:W-:Y:S01]  /*2590*/  LOP3.LUT R12, R12, R3, RZ, 0x3c, !PT ;  /* 0x000000030c0c7212 */ /* 0x000fe200078e3cff */
[----:B------:R-:W-:Y:S06]  /*25a0*/  @P2 BRA `(.L_x_42) ;  /* 0xfffffff000642947 */ /* 0x000fec000383ffff */
[----:B------:R-:W-:Y:S01]  /*25b0*/  UIADD3 UR4, UPT, UPT, UR4, 0x28, URZ ;  /* 0x0000002804047890 */ /* 0x000fe2000fffe0ff */
[----:B------:R-:W-:-:S03]  /*25c0*/  SHF.L.U32 R3, R15, 0x1f, RZ ;  /* 0x0000001f0f037819 */ /* 0x000fc600000006ff */
[----:B------:R-:W-:-:S09]  /*25d0*/  ULEA UR5, UR13, UR4, 0x3 ;  /* 0x000000040d057291 */ /* 0x000fd2000f8e18ff */
[----:B------:R-:W1:Y:S02]  /*25e0*/  SYNCS.PHASECHK.TRANS64.TRYWAIT P0, [UR5], R3 ;  /* 0x00000003ff0075a7 */ /* 0x000e640008001105 */
[----:B-1----:R-:W-:Y:S05]  /*25f0*/  @!P0 BRA `(.L_x_43) ;  /* 0x0000009000748947 */ /* 0x002fea0003800000 */
.L_x_154:
[----:B------:R-:W-:-:S04]  /*2600*/  UIADD3 UR6, UPT, UPT, UR13, 0x1, URZ ;  /* 0x000000010d067890 */ /* 0x000fc8000fffe0ff */
[----:B------:R-:W-:-:S04]  /*2610*/  UISETP.NE.AND UP0, UPT, UR6, 0x5, UPT ;  /* 0x000000050600788c */ /* 0x000fc8000bf05270 */
[----:B------:R-:W-:Y:S02]  /*2620*/  USEL UR7, URZ, 0x1, UP0 ;  /* 0x00000001ff077887 */ /* 0x000fe40008000000 */
[----:B------:R-:W-:-:S04]  /*2630*/  USEL UR6, UR6, URZ, UP0 ;  /* 0x000000ff06067287 */ /* 0x000fc80008000000 */
[----:B------:R-:W-:Y:S01]  /*2640*/  ULEA UR5, UR6, UR4, 0x3 ;  /* 0x0000000406057291 */ /* 0x000fe2000f8e18ff */
[----:B------:R-:W-:-:S04]  /*2650*/  LOP3.LUT R2, R15, UR7, RZ, 0x3c, !PT ;  /* 0x000000070f027c12 */ /* 0x000fc8000f8e3cff */
[----:B-1----:R-:W-:-:S04]  /*2660*/  SHF.L.U32 R3, R2, 0x1f, RZ ;  /* 0x0000001f02037819 */ /* 0x002fc800000006ff */
[----:B------:R-:W1:Y:S02]  /*2670*/  SYNCS.PHASECHK.TRANS64.TRYWAIT P0, [UR5], R3 ;  /* 0x00000003ff0075a7 */ /* 0x000e640008001105 */
[----:B-1----:R-:W-:Y:S05]  /*2680*/  @!P0 BRA `(.L_x_44) ;  /* 0x0000009000688947 */ /* 0x002fea0003800000 */
.L_x_156:
        /* <DEDUP_REMOVED lines=9> */
.L_x_158:
        /* <DEDUP_REMOVED lines=9> */
.L_x_160:
[----:B------:R-:W-:-:S04]  /*27b0*/  UIADD3 UR6, UPT, UPT, UR6, 0x1, URZ ;  /* 0x0000000106067890 */ /* 0x000fc8000fffe0ff */
[----:B------:R-:W-:-:S04]  /*27c0*/  UISETP.NE.AND UP0, UPT, UR6, 0x5, UPT ;  /* 0x000000050600788c */ /* 0x000fc8000bf05270 */
[----:B------:R-:W-:Y:S02]  /*27d0*/  USEL UR5, URZ, 0x1, UP0 ;  /* 0x00000001ff057887 */ /* 0x000fe40008000000 */
[----:B------:R-:W-:-:S04]  /*27e0*/  USEL UR6, UR6, URZ, UP0 ;  /* 0x000000ff06067287 */ /* 0x000fc80008000000 */
[----:B------:R-:W-:Y:S01]  /*27f0*/  ULEA UR6, UR6, UR4, 0x3 ;  /* 0x0000000406067291 */ /* 0x000fe2000f8e18ff */
[----:B-1----:R-:W-:-:S04]  /*2800*/  LOP3.LUT R3, R2, UR5, RZ, 0x3c, !PT ;  /* 0x0000000502037c12 */ /* 0x002fc8000f8e3cff */
[----:B------:R-:W-:Y:S01]  /*2810*/  SHF.L.U32 R3, R3, 0x1f, RZ ;  /* 0x0000001f03037819 */ /* 0x000fe200000006ff */
[----:B---3--:R-:W-:-:S07]  /*2820*/  IMAD.U32 R0, RZ, RZ, UR6 ;  /* 0x00000006ff007e24 */ /* 0x008fce000f8e00ff */
.L_x_47:
[----:B-1----:R1:W2:Y:S02]  /*2830*/  SYNCS.PHASECHK.TRANS64.TRYWAIT P0, [R0+URZ], R3 ;  /* 0x00000003000075a7 */ /* 0x0022a400080011ff */
[----:B--2---:R-:W-:Y:S05]  /*2840*/  @!P0 NANOSLEEP.SYNCS 0x989680 ;  /* 0x009896800000895d */ /* 0x004fea0003900000 */
[----:B------:R-:W2:Y:S02]  /*2850*/  @!P0 SYNCS.PHASECHK.TRANS64 P0, [R0+URZ], R3 ;  /* 0x00000003000085a7 */ /* 0x000ea400080010ff */
[----:B--2---:R-:W-:Y:S05]  /*2860*/  @P0 EXIT ;  /* 0x000000000000094d */ /* 0x004fea0003800000 */
[----:B------:R-:W-:Y:S05]  /*2870*/  BRA `(.L_x_47) ;  /* 0xfffffffc00ec7947 */ /* 0x000fea000383ffff */
.L_x_22:
[----:B------:R-:W-:-:S04]  /*2880*/  UISETP.NE.AND UP1, UPT, UR45, URZ, UPT ;  /* 0x000000ff2d00728c */ /* 0x000fc8000bf25270 */
[----:B------:R-:W-:-:S09]  /*2890*/  UISETP.NE.OR UP1, UPT, UR10, 0x1, UP1 ;  /* 0x000000010a00788c */ /* 0x000fd20008f25670 */
[----:B------:R-:W-:Y:S05]  /*28a0*/  BRA.U UP1, `(.L_x_48) ;  /* 0x0000000501487547 */ /* 0x000fea000b800000 */
[----:B------:R-:W-:Y:S01]  /*28b0*/  ISETP.GE.U32.AND P2, PT, R2, 0x2, PT ;  /* 0x000000020200780c */ /* 0x000fe20003f46070 */
[----:B------:R-:W-:Y:S01]  /*28c0*/  IMAD.MOV.U32 R12, RZ, RZ, 0x1 ;  /* 0x00000001ff0c7424 */ /* 0x000fe200078e00ff */
[----:B------:R-:W-:Y:S02]  /*28d0*/  CS2R R10, SRZ ;  /* 0x00000000000a7805 */ /* 0x000fe4000001ff00 */
[----:B------:R-:W-:Y:S01]  /*28e0*/  CS2R R8, SRZ ;  /* 0x0000000000087805 */ /* 0x000fe2000001ff00 */
[----:B------:R-:W-:Y:S01]  /*28f0*/  UMOV UR4, 0x400 ;  /* 0x0000040000047882 */ /* 0x000fe20000000000 */
[----:B------:R-:W-:Y:S01]  /*2900*/  UMOV UR6, URZ ;  /* 0x000000ff00067c82 */ /* 0x000fe20008000000 */
[----:B------:R-:W-:-:S12]  /*2910*/  ULEA UR45, UR45, UR4, 0x18 ;  /* 0x000000042d2d7291 */ /* 0x000fd8000f8ec0ff */
.L_x_52:
[----:B------:R-:W-:Y:S02]  /*2920*/  LEA R0, R8, UR45, 0x3 ;  /* 0x0000002d08007c11 */ /* 0x000fe4000f8e18ff */
[----:B------:R-:W-:-:S03]  /*2930*/  SHF.L.U32 R5, R9, 0x1f, RZ ;  /* 0x0000001f09057819 */ /* 0x000fc600000006ff */
[----:B------:R-:W-:Y:S01]  /*2940*/  VIADD R4, R0, 0xf0 ;  /* 0x000000f000047836 */ /* 0x000fe20000000000 */
[----:B------:R-:W1:Y:S02]  /*2950*/  SYNCS.PHASECHK.TRANS64.TRYWAIT P0, [R0+URZ+0xe0], R5 ;  /* 0x0000e005000075a7 */ /* 0x000e6400080011ff */
[----:B-1----:R-:W-:Y:S05]  /*2960*/  @!P0 BRA `(.L_x_49) ;  /* 0x0000008c00f88947 */ /* 0x002fea0003800000 */
.L_x_161:
[----:B------:R-:W-:Y:S01]  /*2970*/  ULEA UR5, UR6, UR45, 0x3 ;  /* 0x0000002d06057291 */ /* 0x000fe2000f8e18ff */
[----:B------:R-:W-:Y:S02]  /*2980*/  PRMT R4, RZ, 0x654, R4 ;  /* 0x00000654ff047816 */ /* 0x000fe40000000004 */
[----:B-1----:R-:W-:Y:S01]  /*2990*/  SHF.L.U32 R5, R12, 0x1f, RZ ;  /* 0x0000001f0c057819 */ /* 0x002fe200000006ff */
[----:B------:R-:W-:Y:S01]  /*29a0*/  UIADD3 UR4, UPT, UPT, UR5, 0xa0, URZ ;  /* 0x000000a005047890 */ /* 0x000fe2000fffe0ff */
[----:B------:R1:W-:Y:S05]  /*29b0*/  SYNCS.ARRIVE.TRANS64.RED.A1T0 RZ, [R4+URZ], RZ ;  /* 0x000000ff04ff79a7 */ /* 0x0003ea00081004ff */
[----:B------:R-:W-:Y:S01]  /*29c0*/  IMAD.U32 R7, RZ, RZ, UR4 ;  /* 0x00000004ff077e24 */ /* 0x000fe2000f8e00ff */
[----:B------:R-:W2:Y:S04]  /*29d0*/  SYNCS.PHASECHK.TRANS64.TRYWAIT P0, [UR5+0xb0], R5 ;  /* 0x0000b005ff0075a7 */ /* 0x000ea80008001105 */
[----:B------:R-:W-:Y:S01]  /*29e0*/  PRMT R6, R2, 0x654, R7 ;  /* 0x0000065402067816 */ /* 0x000fe20000000007 */
[----:B-1----:R-:W-:Y:S01]  /*29f0*/  @!P2 IMAD.MOV.U32 R4, RZ, RZ, 0x10 ;  /* 0x00000010ff04a424 */ /* 0x002fe200078e00ff */
[----:B--2---:R-:W-:Y:S06]  /*2a00*/  @!P0 BRA `(.L_x_50) ;  /* 0x0000008c00e48947 */ /* 0x004fec0003800000 */
.L_x_163:
[----:B------:R-:W-:Y:S01]  /*2a10*/  ULEA UR4, UR6, UR45, 0x4 ;  /* 0x0000002d06047291 */ /* 0x000fe2000f8e20ff */
[----:B------:R-:W-:Y:S01]  /*2a20*/  SEL R3, R6, R3, !P2 ;  /* 0x0000000306037207 */ /* 0x000fe20005000000 */
[----:B------:R-:W-:Y:S01]  /*2a30*/  UIADD3 UR5, UPT, UPT, UR5, 0xa0, URZ ;  /* 0x000000a005057890 */ /* 0x000fe2000fffe0ff */
[----:B-1----:R-:W-:Y:S01]  /*2a40*/  LEA R0, R11, UR45, 0x3 ;  /* 0x0000002d0b007c11 */ /* 0x002fe2000f8e18ff */
[----:B------:R-:W-:Y:S01]  /*2a50*/  UIADD3 UR4, UPT, UPT, UR4, 0x110, URZ ;  /* 0x0000011004047890 */ /* 0x000fe2000fffe0ff */
[----:B------:R-:W-:Y:S01]  /*2a60*/  SHF.L.U32 R5, R10, 0x1f, RZ ;  /* 0x0000001f0a057819 */ /* 0x000fe200000006ff */
[----:B------:R1:W-:Y:S01]  /*2a70*/  @!P2 SYNCS.ARRIVE.TRANS64.RED RZ, [R3+URZ], R4 ;  /* 0x0000000403ffa9a7 */ /* 0x0003e200080004ff */
[----:B------:R-:W-:Y:S01]  /*2a80*/  UIADD3 UR6, UPT, UPT, UR6, 0x1, URZ ;  /* 0x0000000106067890 */ /* 0x000fe2000fffe0ff */
[----:B------:R-:W-:-:S03]  /*2a90*/  VIADD R8, R8, 0x1 ;  /* 0x0000000108087836 */ /* 0x000fc60000000000 */
[----:B------:R-:W-:Y:S02]  /*2aa0*/  UISETP.NE.AND UP0, UPT, UR6, 0x2, UPT ;  /* 0x000000020600788c */ /* 0x000fe4000bf05270 */
[----:B------:R-:W-:Y:S06]  /*2ab0*/  UGETNEXTWORKID.BROADCAST [UR4], [UR5] ;  /* 0x00000000040073ca */ /* 0x000fec0008000100 */
[----:B------:R-:W-:Y:S01]  /*2ac0*/  USEL UR4, URZ, 0x1, UP0 ;  /* 0x00000001ff047887 */ /* 0x000fe20008000000 */
[----:B------:R-:W-:Y:S01]  /*2ad0*/  ISETP.NE.AND P0, PT, R8, 0x2, PT ;  /* 0x000000020800780c */ /* 0x000fe20003f05270 */
[----:B------:R-:W-:Y:S01]  /*2ae0*/  USEL UR6, UR6, URZ, UP0 ;  /* 0x000000ff06067287 */ /* 0x000fe20008000000 */
[----:B------:R-:W2:Y:S03]  /*2af0*/  SYNCS.PHASECHK.TRANS64.TRYWAIT P1, [R0+URZ+0xa0], R5 ;  /* 0x0000a005000075a7 */ /* 0x000ea600080211ff */
[----:B------:R-:W-:Y:S01]  /*2b00*/  LOP3.LUT R12, R12, UR4, RZ, 0x3c, !PT ;  /* 0x000000040c0c7c12 */ /* 0x000fe2000f8e3cff */
[----:B-12---:R-:W-:Y:S07]  /*2b10*/  @!P1 BRA `(.L_x_51) ;  /* 0x0000008c00b89947 */ /* 0x006fee0003800000 */
.L_x_164:
[C---:B------:R-:W-:Y:S01]  /*2b20*/  LEA R4, R11.reuse, UR45, 0x4 ;  /* 0x0000002d0b047c11 */ /* 0x040fe2000f8e20ff */
[----:B-1----:R-:W-:Y:S01]  /*2b30*/  VIADD R0, R0, 0xb0 ;  /* 0x000000b000007836 */ /* 0x002fe20000000000 */
[----:B------:R-:W-:Y:S01]  /*2b40*/  SEL R8, R8, RZ, P0 ;  /* 0x000000ff08087207 */ /* 0x000fe20000000000 */
[----:B------:R-:W-:-:S03]  /*2b50*/  VIADD R11, R11, 0x1 ;  /* 0x000000010b0b7836 */ /* 0x000fc60000000000 */
[----:B------:R-:W1:Y:S01]  /*2b60*/  LDS.128 R4, [R4+0x110] ;  /* 0x0001100004047984 */ /* 0x000e620000000c00 */
[----:B------:R-:W-:Y:S02]  /*2b70*/  PRMT R0, RZ, 0x654, R0 ;  /* 0x00000654ff007816 */ /* 0x000fe40000000000 */
[C---:B------:R-:W-:Y:S01]  /*2b80*/  ISETP.NE.AND P1, PT, R11.reuse, 0x2, PT ;  /* 0x000000020b00780c */ /* 0x040fe20003f25270 */
[----:B------:R-:W-:Y:S01]  /*2b90*/  @!PT LDS RZ, [RZ] ;  /* 0x00000000fffff984 */ /* 0x000fe20000000800 */
[----:B------:R-:W-:Y:S01]  /*2ba0*/  @!PT LDS RZ, [RZ] ;  /* 0x00000000fffff984 */ /* 0x000fe20000000800 */
[----:B------:R-:W-:Y:S01]  /*2bb0*/  @!PT LDS RZ, [RZ] ;  /* 0x00000000fffff984 */ /* 0x000fe20000000800 */
[----:B------:R-:W-:Y:S01]  /*2bc0*/  @!PT LDS RZ, [RZ] ;  /* 0x00000000fffff984 */ /* 0x000fe20000000800 */
[----:B------:R2:W-:Y:S06]  /*2bd0*/  MEMBAR.ALL.CTA ;  /* 0x0000000000007992 */ /* 0x0005ec0000008000 */
[----:B--2---:R-:W2:Y:S01]  /*2be0*/  FENCE.VIEW.ASYNC.S ;  /* 0x00000000000073c6 */ /* 0x004ea20000000000 */
[----:B------:R-:W-:Y:S01]  /*2bf0*/  SEL R11, R11, RZ, P1 ;  /* 0x000000ff0b0b7207 */ /* 0x000fe20000800000 */
[----:B--2---:R2:W-:Y:S01]  /*2c00*/  SYNCS.ARRIVE.TRANS64.RED.A1T0 RZ, [R0+URZ], RZ ;  /* 0x000000ff00ff79a7 */ /* 0x0045e200081004ff */
[----:B-1----:R-:W-:-:S02]  /*2c10*/  LOP3.LUT P3, RZ, R6, 0x1, RZ, 0xc0, !PT ;  /* 0x0000000106ff7812 */ /* 0x002fc4000786c0ff */
[----:B------:R-:W-:-:S04]  /*2c20*/  SEL R5, RZ, 0x1, P1 ;  /* 0x00000001ff057807 */ /* 0x000fc80000800000 */
[----:B------:R-:W-:Y:S02]  /*2c30*/  LOP3.LUT R10, R10, R5, RZ, 0x3c, !PT ;  /* 0x000000050a0a7212 */ /* 0x000fe400078e3cff */
[----:B--2---:R-:W-:-:S04]  /*2c40*/  SEL R0, RZ, 0x1, P0 ;  /* 0x00000001ff007807 */ /* 0x004fc80000000000 */
[----:B------:R-:W-:Y:S01]  /*2c50*/  LOP3.LUT R9, R9, R0, RZ, 0x3c, !PT ;  /* 0x0000000009097212 */ /* 0x000fe200078e3cff */
[----:B------:R-:W-:Y:S06]  /*2c60*/  @P3 BRA `(.L_x_52) ;  /* 0xfffffffc002c3947 */ /* 0x000fec000383ffff */
[----:B------:R-:W-:Y:S01]  /*2c70*/  ULEA UR5, UR6, UR45, 0x3 ;  /* 0x0000002d06057291 */ /* 0x000fe2000f8e18ff */
[----:B------:R-:W-:-:S08]  /*2c80*/  SHF.L.U32 R3, R12, 0x1f, RZ ;  /* 0x0000001f0c037819 */ /* 0x000fd000000006ff */
[----:B------:R-:W1:Y:S02]  /*2c90*/  SYNCS.PHASECHK.TRANS64 P0, [UR5+0xb0], R3 ;  /* 0x0000b003ff0075a7 */ /* 0x000e640008001005 */
[----:B-1----:R-:W-:Y:S05]  /*2ca0*/  @P0 BRA `(.L_x_53) ;  /* 0x0000000000080947 */ /* 0x002fea0003800000 */
[----:B------:R-:W1:Y:S02]  /*2cb0*/  SYNCS.PHASECHK.TRANS64.TRYWAIT P0, [UR5+0xb0], R3 ;  /* 0x0000b003ff0075a7 */ /* 0x000e640008001105 */
[----:B-1----:R-:W-:Y:S05]  /*2cc0*/  @!P0 BRA `(.L_x_54) ;  /* 0x0000008c00608947 */ /* 0x002fea0003800000 */
.L_x_53:
[----:B------:R-:W-:-:S04]  /*2cd0*/  UIADD3 UR4, UPT, UPT, UR6, 0x1, URZ ;  /* 0x0000000106047890 */ /* 0x000fc8000fffe0ff */
[----:B------:R-:W-:-:S04]  /*2ce0*/  UISETP.NE.AND UP0, UPT, UR4, 0x2, UPT ;  /* 0x000000020400788c */ /* 0x000fc8000bf05270 */
[----:B------:R-:W-:Y:S02]  /*2cf0*/  USEL UR7, URZ, 0x1, UP0 ;  /* 0x00000001ff077887 */ /* 0x000fe40008000000 */
[----:B------:R-:W-:-:S04]  /*2d00*/  USEL UR4, UR4, URZ, UP0 ;  /* 0x000000ff04047287 */ /* 0x000fc80008000000 */
[----:B------:R-:W-:Y:S01]  /*2d10*/  ULEA UR4, UR4, UR45, 0x3 ;  /* 0x0000002d04047291 */ /* 0x000fe2000f8e18ff */
[----:B-1----:R-:W-:-:S04]  /*2d20*/  LOP3.LUT R3, R12, UR7, RZ, 0x3c, !PT ;  /* 0x000000070c037c12 */ /* 0x002fc8000f8e3cff */
[----:B------:R-:W-:-:S04]  /*2d30*/  SHF.L.U32 R0, R3, 0x1f, RZ ;  /* 0x0000001f03007819 */ /* 0x000fc800000006ff */
[----:B------:R-:W1:Y:S02]  /*2d40*/  SYNCS.PHASECHK.TRANS64 P0, [UR4+0xb0], R0 ;  /* 0x0000b000ff0075a7 */ /* 0x000e640008001004 */
[----:B-1----:R-:W-:Y:S05]  /*2d50*/  @P0 EXIT ;  /* 0x000000000000094d */ /* 0x002fea0003800000 */
[----:B------:R-:W-:Y:S02]  /*2d60*/  SHF.L.U32 R3, R3, 0x1f, RZ ;  /* 0x0000001f03037819 */ /* 0x000fe400000006ff */
[----:B------:R-:W-:-:S07]  /*2d70*/  MOV R0, UR4 ;  /* 0x0000000400007c02 */ /* 0x000fce0008000f00 */
.L_x_55:
[----:B-1----:R1:W2:Y:S02]  /*2d80*/  SYNCS.PHASECHK.TRANS64.TRYWAIT P0, [R0+URZ+0xb0], R3 ;  /* 0x0000b003000075a7 */ /* 0x0022a400080011ff */
[----:B--2---:R-:W-:Y:S05]  /*2d90*/  @!P0 NANOSLEEP.SYNCS 0x989680 ;  /* 0x009896800000895d */ /* 0x004fea0003900000 */
[----:B------:R-:W2:Y:S02]  /*2da0*/  @!P0 SYNCS.PHASECHK.TRANS64 P0, [R0+URZ+0xb0], R3 ;  /* 0x0000b003000085a7 */ /* 0x000ea400080010ff */
[----:B--2---:R-:W-:Y:S05]  /*2db0*/  @P0 EXIT ;  /* 0x000000000000094d */ /* 0x004fea0003800000 */
[----:B------:R-:W-:Y:S05]  /*2dc0*/  BRA `(.L_x_55) ;  /* 0xfffffffc00ec7947 */ /* 0x000fea000383ffff */
.L_x_48:
[----:B------:R-:W-:Y:S05]  /*2dd0*/  BRA.U UP4, `(.L_x_56) ;  /* 0x0000001104907547 */ /* 0x000fea000b800000 */
[----:B------:R-:W-:Y:S01]  /*2de0*/  UMOV UR6, 0x40 ;  /* 0x0000004000067882 */ /* 0x000fe20000000000 */
[----:B------:R-:W-:Y:S01]  /*2df0*/  NOP ;  /* 0x0000000000007918 */ /* 0x000fe20000000000 */
[----:B------:R-:W-:Y:S01]  /*2e00*/  ULEA UR6, UR45, UR6, 0x18 ;  /* 0x000000062d067291 */ /* 0x000fe2000f8ec0ff */
[----:B------:R-:W-:Y:S02]  /*2e10*/  UMOV UR7, 0x400 ;  /* 0x0000040000077882 */ /* 0x000fe40000000000 */
[----:B------:R-:W-:-:S06]  /*2e20*/  ULEA UR45, UR45, UR7, 0x18 ;  /* 0x000000072d2d7291 */ /* 0x000fcc000f8ec0ff */
[----:B------:R-:W1:Y:S02]  /*2e30*/  LDS.U8 R2, [UR6+0x1c] ;  /* 0x00001c06ff027984 */ /* 0x000e640008000000 */
[----:B-1----:R-:W-:-:S13]  /*2e40*/  ISETP.NE.AND P0, PT, R2, RZ, PT ;  /* 0x000000ff0200720c */ /* 0x002fda0003f05270 */
[----:B------:R-:W-:Y:S05]  /*2e50*/  @P0 BRA `(.L_x_57) ;  /* 0x0000000400080947 */ /* 0x000fea0003800000 */
[----:B------:R-:W-:Y:S02]  /*2e60*/  UISETP.NE.U32.AND UP0, UPT, UR5, 0x1, UPT ;  /* 0x000000010500788c */ /* 0x000fe4000bf05070 */
[----:B------:R-:W-:-:S07]  /*2e70*/  UIADD3 UR8, UPT, UPT, UR6, 0x8, URZ ;  /* 0x0000000806087890 */ /* 0x000fce000fffe0ff */
[----:B------:R-:W-:Y:S05]  /*2e80*/  BRA.U !UP0, `(.L_x_58) ;  /* 0x00000001089c7547 */ /* 0x000fea000b800000 */
[----:B------:R-:W-:Y:S01]  /*2e90*/  ELECT P0, URZ, PT ;  /* 0x0000000000ff782f */ /* 0x000fe20003800000 */
[----:B------:R-:W-:-:S12]  /*2ea0*/  BSSY B0, `(.L_x_58) ;  /* 0x0000025000007945 */ /* 0x000fd80003800000 */
[----:B------:R-:W-:Y:S05]  /*2eb0*/  @!P0 BRA `(.L_x_59) ;  /* 0x00000000008c8947 */ /* 0x000fea0003800000 */
[----:B------:R-:W-:-:S05]  /*2ec0*/  UMOV UR7, 0x10 ;  /* 0x0000001000077882 */ /* 0x000fca0000000000 */
[----:B------:R-:W-:Y:S04]  /*2ed0*/  DEPBAR.LE SB1, 0x36 ;  /* 0x00009d800000791a */ /* 0x000fe80000000000 */
[----:B------:R-:W1:Y:S02]  /*2ee0*/  UTCATOMSWS.2CTA.FIND_AND_SET.ALIGN UP1, UR7, UR7 ;  /* 0x00000007000775e3 */ /* 0x000e640008220800 */
[----:B-1----:R-:W-:Y:S01]  /*2ef0*/  MOV R9, UR7 ;  /* 0x0000000700097c02 */ /* 0x002fe20008000f00 */
[----:B------:R-:W-:Y:S06]  /*2f00*/  BRA.U UP1, `(.L_x_60) ;  /* 0x0000000101187547 */ /* 0x000fec000b800000 */
.L_x_61:
[----:B------:R-:W-:Y:S05]  /*2f10*/  NANOSLEEP 0x64 ;  /* 0x000000640000795d */ /* 0x000fea0003800000 */
[----:B------:R-:W-:-:S05]  /*2f20*/  UMOV UR7, 0x10 ;  /* 0x0000001000077882 */ /* 0x000fca0000000000 */
[----:B------:R-:W-:Y:S04]  /*2f30*/  DEPBAR.LE SB1, 0x36 ;  /* 0x00009d800000791a */ /* 0x000fe80000000000 */
[----:B------:R-:W1:Y:S02]  /*2f40*/  UTCATOMSWS.2CTA.FIND_AND_SET.ALIGN UP1, UR7, UR7 ;  /* 0x00000007000775e3 */ /* 0x000e640008220800 */
[----:B-1----:R-:W-:Y:S01]  /*2f50*/  MOV R9, UR7 ;  /* 0x0000000700097c02 */ /* 0x002fe20008000f00 */
[----:B------:R-:W-:Y:S05]  /*2f60*/  BRA.U !UP1, `(.L_x_61) ;  /* 0xfffffffd09e87547 */ /* 0x000fea000b83ffff */
.L_x_60:
[----:B------:R-:W1:Y:S01]  /*2f70*/  LDS R5, [UR6+0x10] ;  /* 0x00001006ff057984 */ /* 0x000e620008000800 */
[----:B------:R-:W-:Y:S01]  /*2f80*/  IMAD.U32 R3, RZ, RZ, UR45 ;  /* 0x0000002dff037e24 */ /* 0x000fe2000f8e00ff */
[----:B------:R-:W-:-:S03]  /*2f90*/  MOV R2, UR4 ;  /* 0x0000000400027c02 */ /* 0x000fc60008000f00 */
[----:B------:R-:W-:Y:S01]  /*2fa0*/  VIADD R3, R3, 0x130 ;  /* 0x0000013003037836 */ /* 0x000fe20000000000 */
[----:B-1----:R-:W-:-:S04]  /*2fb0*/  SHF.L.U32 R5, R5, 0x1f, RZ ;  /* 0x0000001f05057819 */ /* 0x002fc800000006ff */
[----:B------:R-:W1:Y:S02]  /*2fc0*/  SYNCS.PHASECHK.TRANS64.TRYWAIT P0, [UR6+0x8], R5 ;  /* 0x00000805ff0075a7 */ /* 0x000e640008001106 */
[----:B-1----:R-:W-:Y:S05]  /*2fd0*/  @P0 BRA `(.L_x_62) ;  /* 0x0000000000080947 */ /* 0x002fea0003800000 */
[----:B------:R-:W1:Y:S02]  /*2fe0*/  SYNCS.PHASECHK.TRANS64.TRYWAIT P0, [UR6+0x8], R5 ;  /* 0x00000805ff0075a7 */ /* 0x000e640008001106 */
[----:B-1----:R-:W-:Y:S05]  /*2ff0*/  @!P0 BRA `(.L_x_63) ;  /* 0x0000008800ac8947 */ /* 0x002fea0003800000 */
.L_x_62:
[----:B-1----:R-:W-:Y:S01]  /*3000*/  HFMA2 R4, -RZ, RZ, 0, 5.9604644775390625e-08 ;  /* 0x00000001ff047431 */ /* 0x002fe200000001ff */
[----:B------:R-:W-:Y:S01]  /*3010*/  UPRMT UR7, UR4, 0x654, UR8 ;  /* 0x0000065404077896 */ /* 0x000fe20008000008 */
[----:B------:R-:W-:Y:S01]  /*3020*/  IMAD.MOV.U32 R6, RZ, RZ, 0xffff ;  /* 0x0000ffffff067424 */ /* 0x000fe200078e00ff */
[----:B------:R-:W-:Y:S01]  /*3030*/  PRMT R2, R2, 0x654, R3 ;  /* 0x0000065402027816 */ /* 0x000fe20000000003 */
[----:B------:R-:W-:Y:S02]  /*3040*/  IMAD.MOV.U32 R5, RZ, RZ, 0x4 ;  /* 0x00000004ff057424 */ /* 0x000fe400078e00ff */
[----:B------:R-:W-:Y:S01]  /*3050*/  IMAD.SHL.U32 R8, R9, 0x20, RZ ;  /* 0x0000002009087824 */ /* 0x000fe200078e00ff */
[----:B------:R-:W-:Y:S02]  /*3060*/  MOV R3, UR7 ;  /* 0x0000000700037c02 */ /* 0x000fe40008000f00 */
[-C--:B------:R-:W-:Y:S01]  /*3070*/  SHF.L.U32 R7, R6, R9.reuse, RZ ;  /* 0x0000000906077219 */ /* 0x080fe200000006ff */
[----:B------:R1:W-:Y:S01]  /*3080*/  SYNCS.ARRIVE.TRANS64.RED RZ, [UR7], R5 ;  /* 0x00000005ffff79a7 */ /* 0x0003e20008000407 */
[----:B------:R-:W-:Y:S01]  /*3090*/  SHF.L.U32 R6, R4, R9, RZ ;  /* 0x0000000904067219 */ /* 0x000fe200000006ff */
[----:B------:R1:W-:Y:S04]  /*30a0*/  STS [UR45+0x130], R8 ;  /* 0x00013008ff007988 */ /* 0x0003e8000800082d */
[----:B------:R1:W-:Y:S04]  /*30b0*/  STAS [R2.64], R9 ;  /* 0x0000000902007dbd */ /* 0x0003e8000c0008ff */
[----:B------:R1:W-:Y:S04]  /*30c0*/  ATOMS.OR RZ, [UR6+0x14], R7 ;  /* 0x00001407ffff798c */ /* 0x0003e8000b000006 */
[----:B------:R1:W-:Y:S04]  /*30d0*/  ATOMS.OR RZ, [UR6+0x18], R6 ;  /* 0x00001806ffff798c */ /* 0x0003e8000b000006 */
[----:B------:R1:W-:Y:S02]  /*30e0*/  ATOMS.XOR RZ, [UR6+0x10], R4 ;  /* 0x00001004ffff798c */ /* 0x0003e4000b800006 */
.L_x_59:
[----:B------:R-:W-:Y:S05]  /*30f0*/  BSYNC B0 ;  /* 0x0000000000007941 */ /* 0x000fea0003800000 */
.L_x_58:
[----:B------:R-:W-:Y:S05]  /*3100*/  BRA.U UP0, `(.L_x_64) ;  /* 0x00000001006c7547 */ /* 0x000fea000b800000 */
[----:B------:R-:W-:-:S03]  /*3110*/  UMOV UR7, 0xffffffff ;  /* 0xffffffff00077882 */ /* 0x000fc60000000000 */
[----:B------:R-:W-:Y:S05]  /*3120*/  BRA.DIV UR7, `(.L_x_65) ;  /* 0x0000008a07787947 */ /* 0x000fea000b800000 */
[----:B------:R-:W-:-:S13]  /*3130*/  ELECT P6, URZ, PT ;  /* 0x0000000000ff782f */ /* 0x000fda00038c0000 */
.L_x_168:
[----:B------:R-:W-:Y:S05]  /*3140*/  @!P6 BRA `(.L_x_64) ;  /* 0x00000000005ce947 */ /* 0x000fea0003800000 */
[----:B-1----:R-:W1:Y:S02]  /*3150*/  LDS R3, [UR6+0x10] ;  /* 0x00001006ff037984 */ /* 0x002e640008000800 */
[----:B-1----:R-:W-:-:S04]  /*3160*/  SHF.L.U32 R3, R3, 0x1f, RZ ;  /* 0x0000001f03037819 */ /* 0x002fc800000006ff */
[----:B------:R-:W1:Y:S02]  /*3170*/  SYNCS.PHASECHK.TRANS64.TRYWAIT P0, [UR6+0x8], R3 ;  /* 0x00000803ff0075a7 */ /* 0x000e640008001106 */
[----:B-1----:R-:W-:Y:S05]  /*3180*/  @P0 BRA `(.L_x_66) ;  /* 0x0000000000080947 */ /* 0x002fea0003800000 */
[----:B------:R-:W1:Y:S02]  /*3190*/  SYNCS.PHASECHK.TRANS64.TRYWAIT P0, [UR6+0x8], R3 ;  /* 0x00000803ff0075a7 */ /* 0x000e640008001106 */
[----:B-1----:R-:W-:Y:S05]  /*31a0*/  @!P0 BRA `(.L_x_67) ;  /* 0x0000008800788947 */ /* 0x002fea0003800000 */
.L_x_66:
[----:B------:R-:W2:Y:S01]  /*31b0*/  LDS R5, [UR45+0x130] ;  /* 0x0001302dff057984 */ /* 0x000ea20008000800 */
[----:B-1----:R-:W-:Y:S02]  /*31c0*/  HFMA2 R2, -RZ, RZ, 0, 5.9604644775390625e-08 ;  /* 0x00000001ff027431 */ /* 0x002fe400000001ff */
[----:B------:R-:W-:Y:S01]  /*31d0*/  IMAD.MOV.U32 R3, RZ, RZ, 0xffff ;  /* 0x0000ffffff037424 */ /* 0x000fe200078e00ff */
[----:B------:R-:W-:Y:S01]  /*31e0*/  UPRMT UR7, UR4, 0x654, UR8 ;  /* 0x0000065404077896 */ /* 0x000fe20008000008 */
[----:B--2---:R-:W-:-:S03]  /*31f0*/  IMAD.SHL.U32 R4, R5, 0x20, RZ ;  /* 0x0000002005047824 */ /* 0x004fc600078e00ff */
[-C--:B------:R-:W-:Y:S02]  /*3200*/  SHF.L.U32 R3, R3, R5.reuse, RZ ;  /* 0x0000000503037219 */ /* 0x080fe400000006ff */
[----:B------:R-:W-:Y:S01]  /*3210*/  SHF.L.U32 R5, R2, R5, RZ ;  /* 0x0000000502057219 */ /* 0x000fe200000006ff */
[----:B------:R2:W-:Y:S04]  /*3220*/  STS [UR45+0x130], R4 ;  /* 0x00013004ff007988 */ /* 0x0005e8000800082d */
[----:B------:R2:W-:Y:S04]  /*3230*/  ATOMS.OR RZ, [UR6+0x14], R3 ;  /* 0x00001403ffff798c */ /* 0x0005e8000b000006 */
[----:B------:R2:W-:Y:S01]  /*3240*/  ATOMS.OR RZ, [UR6+0x18], R5 ;  /* 0x00001805ffff798c */ /* 0x0005e2000b000006 */
[----:B------:R-:W-:Y:S03]  /*3250*/  SYNCS.ARRIVE.TRANS64.RED.A1T0 RZ, [UR7], RZ ;  /* 0x000000ffffff79a7 */ /* 0x000fe60008100407 */
[----:B------:R2:W-:Y:S01]  /*3260*/  ATOMS.XOR RZ, [UR6+0x10], R2 ;  /* 0x00001002ffff798c */ /* 0x0005e2000b800006 */
[----:B------:R-:W-:Y:S05]  /*3270*/  BRA `(.L_x_64) ;  /* 0x0000000000107947 */ /* 0x000fea0003800000 */
.L_x_57:
[----:B------:R-:W-:-:S05]  /*3280*/  MOV R2, 0xffffffff ;  /* 0xffffffff00027802 */ /* 0x000fca0000000f00 */
[----:B------:R1:W-:Y:S02]  /*3290*/  STS [UR45+0x130], R2 ;  /* 0x00013002ff007988 */ /* 0x0003e4000800082d */
[----:B-1----:R-:W-:Y:S02]  /*32a0*/  MOV R2, 0x32c0 ;  /* 0x000032c000027802 */ /* 0x002fe40000000f00 */
[----:B-----5:R-:W-:Y:S05]  /*32b0*/  CALL.REL.NOINC `($__internal_1_$__cuda_sm10x_tcgen05_guardrail_trap_phase_invalid_during_alloc) ;  /* 0x00000090001c7944 */ /* 0x020fea0003c00000 */
.L_x_64:
[----:B------:R-:W-:Y:S05]  /*32c0*/  WARPSYNC.ALL ;  /* 0x0000000000007948 */ /* 0x000fea0003800000 */
[----:B------:R-:W3:Y:S01]  /*32d0*/  S2UR UR7, SR_CgaCtaId ;  /* 0x00000000000779c3 */ /* 0x000ee20000008800 */
[----:B------:R-:W-:Y:S01]  /*32e0*/  UMOV UR6, 0x400 ;  /* 0x0000040000067882 */ /* 0x000fe20000000000 */
[----:B------:R-:W-:-:S06]  /*32f0*/  NOP ;  /* 0x0000000000007918 */ /* 0x000fcc0000000000 */
[----:B------:R-:W-:Y:S06]  /*3300*/  BAR.ARV 0x6, 0xa0 ;  /* 0x0182800000007b1d */ /* 0x000fec0000002000 */
[----:B------:R-:W4:Y:S01]  /*3310*/  LDCU UR8, c[0x0][0x38c] ;  /* 0x00007180ff0877ac */ /* 0x000f220008000800 */
[----:B------:R-:W-:Y:S01]  /*3320*/  LOP3.LUT R10, R10, 0xffff, RZ, 0xc0, !PT ;  /* 0x0000ffff0a0a7812 */ /* 0x000fe200078ec0ff */
[----:B-1----:R-:W-:Y:S01]  /*3330*/  IMAD.MOV.U32 R9, RZ, RZ, 0x1 ;  /* 0x00000001ff097424 */ /* 0x002fe200078e00ff */
[----:B------:R-:W-:Y:S01]  /*3340*/  LOP3.LUT R0, R0, 0xffff, RZ, 0xc0, !PT ;  /* 0x0000ffff00007812 */ /* 0x000fe200078ec0ff */
[----:B------:R-:W-:Y:S01]  /*3350*/  IMAD.MOV.U32 R8, RZ, RZ, RZ ;  /* 0x000000ffff087224 */ /* 0x000fe200078e00ff */
[----:B------:R-:W-:Y:S01]  /*3360*/  R2UR UR12, R10 ;  /* 0x000000000a0c72ca */ /* 0x000fe200000e0000 */
[----:B------:R-:W-:Y:S01]  /*3370*/  UMOV UR19, URZ ;  /* 0x000000ff00137c82 */ /* 0x000fe20008000000 */
[----:B------:R-:W-:Y:S01]  /*3380*/  R2UR UR11, R0 ;  /* 0x00000000000b72ca */ /* 0x000fe200000e0000 */
[----:B------:R-:W-:Y:S01]  /*3390*/  UMOV UR18, URZ ;  /* 0x000000ff00127c82 */ /* 0x000fe20008000000 */
[----:B------:R-:W-:Y:S01]  /*33a0*/  UMOV UR17, URZ ;  /* 0x000000ff00117c82 */ /* 0x000fe20008000000 */
[----:B---3--:R-:W-:-:S02]  /*33b0*/  ULEA UR7, UR7, UR6, 0x18 ;  /* 0x0000000607077291 */ /* 0x008fc4000f8ec0ff */
[----:B------:R-:W-:Y:S02]  /*33c0*/  UISETP.NE.AND UP2, UPT, UR5, URZ, UPT ;  /* 0x000000ff0500728c */ /* 0x000fe4000bf45270 */
[----:B------:R-:W-:Y:S02]  /*33d0*/  UIADD3 UR13, UPT, UPT, UR7, 0x10800, URZ ;  /* 0x00010800070d7890 */ /* 0x000fe4000fffe0ff */
[----:B------:R-:W-:Y:S02]  /*33e0*/  UIADD3 UR14, UPT, UPT, UR7, 0x24800, URZ ;  /* 0x00024800070e7890 */ /* 0x000fe4000fffe0ff */
[----:B----4-:R-:W-:Y:S01]  /*33f0*/  UIADD3 UR8, UPT, UPT, UR8, 0x3f, URZ ;  /* 0x0000003f08087890 */ /* 0x010fe2000fffe0ff */
[----:B--2---:R-:W1:Y:S01]  /*3400*/  LDS R2, [UR7+0x130] ;  /* 0x00013007ff027984 */ /* 0x004e620008000800 */
[----:B------:R-:W-:Y:S02]  /*3410*/  USHF.R.U32.HI UR13, URZ, 0x4, UR13 ;  /* 0x00000004ff0d7899 */ /* 0x000fe4000801160d */
[----:B------:R-:W-:-:S02]  /*3420*/  USHF.R.S32.HI UR6, URZ, 0x1f, UR8 ;  /* 0x0000001fff067899 */ /* 0x000fc40008011408 */
[----:B------:R-:W-:Y:S02]  /*3430*/  USHF.R.U32.HI UR14, URZ, 0x4, UR14 ;  /* 0x00000004ff0e7899 */ /* 0x000fe4000801160e */
[----:B------:R-:W-:Y:S02]  /*3440*/  ULEA.HI UR6, UR6, UR8, URZ, 0x6 ;  /* 0x0000000806067291 */ /* 0x000fe4000f8f30ff */
[----:B------:R-:W-:Y:S02]  /*3450*/  ULOP3.LUT UR13, UR13, 0x3fff, URZ, 0xc0, !UPT ;  /* 0x00003fff0d0d7892 */ /* 0x000fe4000f8ec0ff */
[----:B------:R-:W-:Y:S02]  /*3460*/  USHF.R.S32.HI UR6, URZ, 0x6, UR6 ;  /* 0x00000006ff067899 */ /* 0x000fe40008011406 */
[----:B------:R-:W-:Y:S02]  /*3470*/  ULOP3.LUT UR14, UR14, 0x3fff, URZ, 0xc0, !UPT ;  /* 0x00003fff0e0e7892 */ /* 0x000fe4000f8ec0ff */
[----:B------:R-:W-:Y:S01]  /*3480*/  UISETP.LT.AND UP0, UPT, UR6, 0x1, UPT ;  /* 0x000000010600788c */ /* 0x000fe2000bf01270 */
[----:B------:R-:W-:Y:S01]  /*3490*/  UMOV UR28, 0x0 ;  /* 0x00000000001c7882 */ /* 0x000fe20000000000 */
[----:B------:R-:W-:Y:S01]  /*34a0*/  UMOV UR29, 0x10400010 ;  /* 0x10400010001d7882 */ /* 0x000fe20000000000 */
[----:B------:R-:W-:-:S02]  /*34b0*/  ULOP3.LUT UR13, UR13, 0x10000, URZ, 0xfc, !UPT ;  /* 0x000100000d0d7892 */ /* 0x000fc4000f8efcff */
[----:B------:R-:W-:Y:S02]  /*34c0*/  ULOP3.LUT UR14, UR14, 0x10000, URZ, 0xfc, !UPT ;  /* 0x000100000e0e7892 */ /* 0x000fe4000f8efcff */
[----:B------:R-:W-:Y:S01]  /*34d0*/  USEL UR20, UR6, 0x1, !UP0 ;  /* 0x0000000106147887 */ /* 0x000fe2000c000000 */
[----:B------:R-:W-:Y:S01]  /*34e0*/  UMOV UR26, 0x0 ;  /* 0x00000000001a7882 */ /* 0x000fe20000000000 */
[----:B------:R-:W-:Y:S01]  /*34f0*/  UMOV UR27, 0x10400010 ;  /* 0x10400010001b7882 */ /* 0x000fe20000000000 */
[----:B------:R-:W-:Y:S01]  /*3500*/  UMOV UR24, 0x0 ;  /* 0x0000000000187882 */ /* 0x000fe20000000000 */
[----:B------:R-:W-:Y:S01]  /*3510*/  UMOV UR25, 0x10400010 ;  /* 0x1040001000197882 */ /* 0x000fe20000000000 */
[----:B------:R-:W-:Y:S01]  /*3520*/  UMOV UR22, 0x0 ;  /* 0x0000000000167882 */ /* 0x000fe20000000000 */
[----:B------:R-:W-:Y:S01]  /*3530*/  UMOV UR23, 0x10400010 ;  /* 0x1040001000177882 */ /* 0x000fe20000000000 */
[----:B-1----:R-:W-:Y:S02]  /*3540*/  R2UR UR21, R2 ;  /* 0x00000000021572ca */ /* 0x002fe400000e0000 */
[----:B------:R-:W-:-:S13]  /*3550*/  CS2R R2, SRZ ;  /* 0x0000000000027805 */ /* 0x000fda000001ff00 */
.L_x_75:
[C---:B------:R-:W-:Y:S02]  /*3560*/  LEA R0, R8.reuse, UR7, 0x3 ;  /* 0x0000000708007c11 */ /* 0x040fe4000f8e18ff */
[----:B------:R-:W-:Y:S02]  /*3570*/  SHF.L.U32 R5, R3, 0x1f, RZ ;  /* 0x0000001f03057819 */ /* 0x000fe400000006ff */
[----:B------:R-:W-:Y:S02]  /*3580*/  LEA R4, R8, UR7, 0x4 ;  /* 0x0000000708047c11 */ /* 0x000fe4000f8e20ff */
[----:B------:R-:W1:Y:S02]  /*3590*/  SYNCS.PHASECHK.TRANS64.TRYWAIT P0, [R0+URZ+0xa0], R5 ;  /* 0x0000a005000075a7 */ /* 0x000e6400080011ff */
[----:B-1-34-:R-:W-:Y:S05]  /*35a0*/  @!P0 BRA `(.L_x_68) ;  /* 0x0000008400908947 */ /* 0x01afea0003800000 */
.L_x_169:
[----:B-1----:R-:W1:Y:S01]  /*35b0*/  LDS.128 R4, [R4+0x110] ;  /* 0x0001100004047984 */ /* 0x002e620000000c00 */
[----:B------:R-:W-:Y:S02]  /*35c0*/  VIADD R0, R0, 0xb0 ;  /* 0x000000b000007836 */ /* 0x000fe40000000000 */
[----:B------:R-:W-:Y:S01]  /*35d0*/  VIADD R8, R8, 0x1 ;  /* 0x0000000108087836 */ /* 0x000fe20000000000 */
[----:B------:R-:W-:Y:S01]  /*35e0*/  @!PT LDS RZ, [RZ] ;  /* 0x00000000fffff984 */ /* 0x000fe20000000800 */
[----:B------:R-:W-:Y:S01]  /*35f0*/  @!PT LDS RZ, [RZ] ;  /* 0x00000000fffff984 */ /* 0x000fe20000000800 */
[----:B------:R-:W-:Y:S01]  /*3600*/  @!PT LDS RZ, [RZ] ;  /* 0x00000000fffff984 */ /* 0x000fe20000000800 */
[----:B------:R-:W-:Y:S01]  /*3610*/  @!PT LDS RZ, [RZ] ;  /* 0x00000000fffff984 */ /* 0x000fe20000000800 */
[----:B------:R2:W-:Y:S06]  /*3620*/  MEMBAR.ALL.CTA ;  /* 0x0000000000007992 */ /* 0x0005ec0000008000 */
[----:B--2---:R-:W2:Y:S01]  /*3630*/  FENCE.VIEW.ASYNC.S ;  /* 0x00000000000073c6 */ /* 0x004ea20000000000 */
[----:B------:R-:W-:-:S04]  /*3640*/  PRMT R0, RZ, 0x654, R0 ;  /* 0x00000654ff007816 */ /* 0x000fc80000000000 */
[----:B--2---:R2:W-:Y:S01]  /*3650*/  SYNCS.ARRIVE.TRANS64.RED.A1T0 RZ, [R0+URZ], RZ ;  /* 0x000000ff00ff79a7 */ /* 0x0045e200081004ff */
[----:B-1----:R-:W-:Y:S01]  /*3660*/  LOP3.LUT P1, RZ, R6, 0x1, RZ, 0xc0, !PT ;  /* 0x0000000106ff7812 */ /* 0x002fe2000782c0ff */
[----:B--2---:R-:W-:-:S12]  /*3670*/  BRA.U UP2, `(.L_x_69) ;  /* 0x0000000502087547 */ /* 0x004fd8000b800000 */
[----:B------:R-:W1:Y:S01]  /*3680*/  LDCU UR8, c[0x0][0x38c] ;  /* 0x00007180ff0877ac */ /* 0x000e620008000800 */
[----:B------:R-:W-:Y:S02]  /*3690*/  PLOP3.LUT P2, PT, PT, PT, PT, 0x80, 0x8 ;  /* 0x000000000008781c */ /* 0x000fe40003f4f070 */
[----:B------:R-:W-:Y:S01]  /*36a0*/  SHF.L.U32 R5, R9, 0x1f, RZ ;  /* 0x0000001f09057819 */ /* 0x000fe200000006ff */
[----:B------:R-:W-:Y:S02]  /*36b0*/  ULEA UR9, UR19, UR7, 0x3 ;  /* 0x0000000713097291 */ /* 0x000fe4000f8e18ff */
[----:B------:R-:W-:Y:S02]  /*36c0*/  ULEA UR10, UR19, UR21, 0x8 ;  /* 0x00000015130a7291 */ /* 0x000fe4000f8e40ff */
[----:B-1----:R-:W-:-:S06]  /*36d0*/  UISETP.GE.AND UP0, UPT, UR8, 0x1, UPT ;  /* 0x000000010800788c */ /* 0x002fcc000bf06270 */
[----:B------:R-:W-:-:S05]  /*36e0*/  PLOP3.LUT P0, PT, PT, PT, UP0, 0x80, 0x8 ;  /* 0x000000000008781c */ /* 0x000fca0003f0f008 */
[----:B------:R-:W-:-:S08]  /*36f0*/  @UP0 ULEA UR8, UR18, UR7, 0x3 ;  /* 0x0000000712080291 */ /* 0x000fd0000f8e18ff */
[----:B------:R-:W-:-:S04]  /*3700*/  @P0 SHF.L.U32 R0, R2, 0x1f, RZ ;  /* 0x0000001f02000819 */ /* 0x000fc800000006ff */
[----:B------:R1:W2:Y:S01]  /*3710*/  @P0 SYNCS.PHASECHK.TRANS64.TRYWAIT P2, [UR8], R0 ;  /* 0x00000000ff0005a7 */ /* 0x0002a20008041108 */
[----:B------:R-:W3:Y:S02]  /*3720*/  SYNCS.PHASECHK.TRANS64.TRYWAIT P0, [UR9+0xd0], R5 ;  /* 0x0000d005ff0075a7 */ /* 0x000ee40008001109 */
[----:B-123--:R-:W-:Y:S05]  /*3730*/  @!P0 BRA `(.L_x_70) ;  /* 0x0000008400408947 */ /* 0x00efea0003800000 */
.L_x_171:
[----:B------:R-:W-:Y:S01]  /*3740*/  UMOV UR16, UR17 ;  /* 0x0000001100107c82 */ /* 0x000fe20008000000 */
[----:B------:R-:W-:Y:S05]  /*3750*/  BRA.U !UP0, `(.L_x_71) ;  /* 0x0000000108c07547 */ /* 0x000fea000b800000 */
[----:B------:R-:W-:Y:S02]  /*3760*/  UIADD3 UR16, UPT, UPT, UR20, UR17, URZ ;  /* 0x0000001114107290 */ /* 0x000fe4000fffe0ff */
[----:B------:R-:W-:Y:S01]  /*3770*/  UPLOP3.LUT UP3, UPT, UPT, UPT, UPT, 0x40, 0x4 ;  /* 0x000000000004789c */ /* 0x000fe20003f6e870 */
[----:B------:R-:W-:Y:S01]  /*3780*/  UMOV UR15, UR6 ;  /* 0x00000006000f7c82 */ /* 0x000fe20008000000 */
[----:B------:R-:W-:-:S09]  /*3790*/  UMOV UR46, UR18 ;  /* 0x00000012002e7c82 */ /* 0x000fd20008000000 */
.L_x_74:
[----:B--2---:R-:W-:Y:S01]  /*37a0*/  ULEA UR8, UR46, UR7, 0x3 ;  /* 0x000000072e087291 */ /* 0x004fe2000f8e18ff */
[----:B---3--:R-:W-:Y:S11]  /*37b0*/  @P2 BRA `(.L_x_72) ;  /* 0x00000000000c2947 */ /* 0x008ff60003800000 */
[----:B-1----:R-:W-:Y:S04]  /*37c0*/  SHF.L.U32 R5, R2, 0x1f, RZ ;  /* 0x0000001f02057819 */ /* 0x002fe800000006ff */
[----:B------:R-:W1:Y:S02]  /*37d0*/  SYNCS.PHASECHK.TRANS64.TRYWAIT P0, [UR8], R5 ;  /* 0x00000005ff0075a7 */ /* 0x000e640008001108 */
[----:B-1----:R-:W-:Y:S05]  /*37e0*/  @!P0 BRA `(.L_x_73) ;  /* 0x00000084002c8947 */ /* 0x002fea0003800000 */
.L_x_72:
[----:B------:R-:W-:Y:S01]  /*37f0*/  UISETP.NE.AND UP0, UPT, UR15, 0x1, UPT ;  /* 0x000000010f00788c */ /* 0x000fe2000bf05270 */
[----:B------:R-:W-:Y:S01]  /*3800*/  PLOP3.LUT P2, PT, PT, PT, PT, 0x80, 0x8 ;  /* 0x000000000008781c */ /* 0x000fe20003f4f070 */
[----:B------:R-:W-:Y:S02]  /*3810*/  UIADD3 UR18, UPT, UPT, UR46, 0x1, URZ ;  /* 0x000000012e127890 */ /* 0x000fe4000fffe0ff */
[----:B------:R-:W-:Y:S02]  /*3820*/  ULEA UR32, UR46, UR14, 0xa ;  /* 0x0000000e2e207291 */ /* 0x000fe4000f8e50ff */
[----:B------:R-:W-:Y:S01]  /*3830*/  UISETP.NE.AND UP1, UPT, UR18, 0x5, UPT ;  /* 0x000000051200788c */ /* 0x000fe2000bf25270 */
[----:B------:R-:W-:Y:S01]  /*3840*/  PLOP3.LUT P0, PT, PT, PT, UP0, 0x80, 0x8 ;  /* 0x000000000008781c */ /* 0x000fe20003f0f008 */
[----:B------:R-:W-:Y:S02]  /*3850*/  UIADD3 UR44, UPT, UPT, UR32, 0x2, URZ ;  /* 0x00000002202c7890 */ /* 0x000fe4000fffe0ff */
[----:B------:R-:W-:Y:S02]  /*3860*/  USEL UR31, URZ, 0x1, UP1 ;  /* 0x00000001ff1f7887 */ /* 0x000fe40008800000 */
[----:B------:R-:W-:Y:S02]  /*3870*/  USEL UR18, UR18, URZ, UP1 ;  /* 0x000000ff12127287 */ /* 0x000fe40008800000 */
[----:B------:R-:W-:Y:S02]  /*3880*/  UIADD3 UR40, UPT, UPT, UR32, 0x4, URZ ;  /* 0x0000000420287890 */ /* 0x000fe4000fffe0ff */
[----:B------:R-:W-:Y:S01]  /*3890*/  @UP0 ULEA UR30, UR18, UR7, 0x3 ;  /* 0x00000007121e0291 */ /* 0x000fe2000f8e18ff */
[----:B------:R-:W-:Y:S01]  /*38a0*/  LOP3.LUT R2, R2, UR31, RZ, 0x3c, !PT ;  /* 0x0000001f02027c12 */ /* 0x000fe2000f8e3cff */
[----:B------:R-:W-:Y:S02]  /*38b0*/  UIADD3 UR36, UPT, UPT, UR32, 0x6, URZ ;  /* 0x0000000620247890 */ /* 0x000fe4000fffe0ff */
[----:B------:R-:W-:Y:S01]  /*38c0*/  UIADD3 UR8, UPT, UPT, UR8, 0x28, URZ ;  /* 0x0000002808087890 */ /* 0x000fe2000fffe0ff */
[----:B-1----:R-:W-:Y:S01]  /*38d0*/  @P0 SHF.L.U32 R0, R2, 0x1f, RZ ;  /* 0x0000001f02000819 */ /* 0x002fe200000006ff */
[----:B------:R-:W-:Y:S02]  /*38e0*/  UIADD3 UR17, UPT, UPT, UR17, 0x1, URZ ;  /* 0x0000000111117890 */ /* 0x000fe4000fffe0ff */
[----:B------:R-:W-:Y:S01]  /*38f0*/  UIADD3 UR15, UPT, UPT, UR15, -0x1, URZ ;  /* 0xffffffff0f0f7890 */ /* 0x000fe2000fffe0ff */
[----:B------:R2:W3:Y:S01]  /*3900*/  @P0 SYNCS.PHASECHK.TRANS64.TRYWAIT P2, [UR30], R0 ;  /* 0x00000000ff0005a7 */ /* 0x0004e2000804111e */
[----:B------:R-:W-:Y:S02]  /*3910*/  ULEA UR30, UR46, UR13, 0xa ;  /* 0x0000000d2e1e7291 */ /* 0x000fe4000f8e50ff */
[----:B------:R-:W-:Y:S02]  /*3920*/  UISETP.NE.AND UP0, UPT, UR17, UR16, UPT ;  /* 0x000000101100728c */ /* 0x000fe4000bf05270 */
[----:B------:R-:W-:Y:S02]  /*3930*/  UIADD3 UR42, UPT, UPT, UR30, 0x2, URZ ;  /* 0x000000021e2a7890 */ /* 0x000fe4000fffe0ff */
[----:B------:R-:W-:Y:S02]  /*3940*/  UIADD3 UR38, UPT, UPT, UR30, 0x4, URZ ;  /* 0x000000041e267890 */ /* 0x000fe4000fffe0ff */
[----:B------:R-:W-:Y:S01]  /*3950*/  UIADD3 UR34, UPT, UPT, UR30, 0x6, URZ ;  /* 0x000000061e227890 */ /* 0x000fe2000fffe0ff */
[----:B------:R-:W-:Y:S01]  /*3960*/  UMOV UR33, 0x40004040 ;  /* 0x4000404000217882 */ /* 0x000fe20000000000 */
[----:B------:R-:W-:Y:S01]  /*3970*/  UMOV UR31, 0x40004040 ;  /* 0x40004040001f7882 */ /* 0x000fe20000000000 */
[----:B------:R-:W-:Y:S01]  /*3980*/  UMOV UR45, 0x40004040 ;  /* 0x40004040002d7882 */ /* 0x000fe20000000000 */
[----:B------:R2:W-:Y:S01]  /*3990*/  UTCHMMA.2CTA gdesc[UR30], gdesc[UR32], tmem[UR10], tmem[UR28], idesc[UR29], UP3 ;  /* 0x00ff1c201e0075ea */ /* 0x0005e20009a0000a */
[----:B------:R-:W-:Y:S01]  /*39a0*/  UPLOP3.LUT UP3, UPT, UPT, UPT, UPT, 0x80, 0x8 ;  /* 0x000000000008789c */ /* 0x000fe20003f6f070 */
[----:B------:R-:W-:Y:S01]  /*39b0*/  UMOV UR43, 0x40004040 ;  /* 0x40004040002b7882 */ /* 0x000fe20000000000 */
[----:B------:R-:W-:Y:S01]  /*39c0*/  UMOV UR41, 0x40004040 ;  /* 0x4000404000297882 */ /* 0x000fe20000000000 */
[----:B------:R2:W-:Y:S01]  /*39d0*/  UTCHMMA.2CTA gdesc[UR42], gdesc[UR44], tmem[UR10], tmem[UR26], idesc[UR27], UPT ;  /* 0x00ff1a2c2a0075ea */ /* 0x0005e2000ba0000a */
[----:B------:R-:W-:Y:S01]  /*39e0*/  UMOV UR39, 0x40004040 ;  /* 0x4000404000277882 */ /* 0x000fe20000000000 */
[----:B------:R-:W-:Y:S01]  /*39f0*/  UMOV UR37, 0x40004040 ;  /* 0x4000404000257882 */ /* 0x000fe20000000000 */
[----:B------:R-:W-:Y:S01]  /*3a00*/  UMOV UR35, 0x40004040 ;  /* 0x4000404000237882 */ /* 0x000fe20000000000 */
[----:B------:R2:W-:Y:S01]  /*3a10*/  UTCHMMA.2CTA gdesc[UR38], gdesc[UR40], tmem[UR10], tmem[UR24], idesc[UR25], UPT ;  /* 0x00ff1828260075ea */ /* 0x0005e2000ba0000a */
[----:B------:R2:W-:Y:S01]  /*3a20*/  UTCHMMA.2CTA gdesc[UR34], gdesc[UR36], tmem[UR10], tmem[UR22], idesc[UR23], UPT ;  /* 0x00ff1624220075ea */ /* 0x0005e2000ba0000a */
[----:B------:R2:W-:Y:S01]  /*3a30*/  UTCBAR.2CTA.MULTICAST [UR8], URZ, UR12 ;  /* 0x000000ff080073e9 */ /* 0x0005e2000820080c */
[----:B------:R-:W-:Y:S01]  /*3a40*/  UMOV UR46, UR18 ;  /* 0x00000012002e7c82 */ /* 0x000fe20008000000 */
[----:B------:R-:W-:Y:S05]  /*3a50*/  BRA.U UP0, `(.L_x_74) ;  /* 0xfffffffd00507547 */ /* 0x000fea000b83ffff */
.L_x_71:
[----:B------:R-:W-:Y:S01]  /*3a60*/  UIADD3 UR9, UPT, UPT, UR9, 0xc0, URZ ;  /* 0x000000c009097890 */ /* 0x000fe2000fffe0ff */
[----:B------:R-:W-:-:S08]  /*3a70*/  UMOV UR17, UR16 ;  /* 0x0000001000117c82 */ /* 0x000fd00008000000 */
[----:B------:R4:W-:Y:S01]  /*3a80*/  UTCBAR.2CTA.MULTICAST [UR9], URZ, UR11 ;  /* 0x000000ff090073e9 */ /* 0x0009e2000820080b */
[----:B------:R-:W-:Y:S02]  /*3a90*/  NOP ;  /* 0x0000000000007918 */ /* 0x000fe40000000000 */
.L_x_69:
[----:B------:R-:W-:Y:S01]  /*3aa0*/  UIADD3 UR19, UPT, UPT, UR19, 0x1, URZ ;  /* 0x0000000113137890 */ /* 0x000fe2000fffe0ff */
[----:B------:R-:W-:-:S03]  /*3ab0*/  ISETP.NE.AND P0, PT, R8, 0x2, PT ;  /* 0x000000020800780c */ /* 0x000fc60003f05270 */
[----:B------:R-:W-:Y:S01]  /*3ac0*/  UISETP.NE.AND UP0, UPT, UR19, 0x2, UPT ;  /* 0x000000021300788c */ /* 0x000fe2000bf05270 */
[----:B-12---:R-:W-:Y:S02]  /*3ad0*/  SEL R0, RZ, 0x1, P0 ;  /* 0x00000001ff007807 */ /* 0x006fe40000000000 */
[----:B------:R-:W-:Y:S01]  /*3ae0*/  SEL R8, R8, RZ, P0 ;  /* 0x000000ff08087207 */ /* 0x000fe20000000000 */
[----:B------:R-:W-:Y:S01]  /*3af0*/  USEL UR8, URZ, 0x1, UP0 ;  /* 0x00000001ff087887 */ /* 0x000fe20008000000 */
[----:B------:R-:W-:Y:S01]  /*3b00*/  LOP3.LUT R3, R3, R0, RZ, 0x3c, !PT ;  /* 0x0000000003037212 */ /* 0x000fe200078e3cff */
[----:B------:R-:W-:-:S04]  /*3b10*/  USEL UR19, UR19, URZ, UP0 ;  /* 0x000000ff13137287 */ /* 0x000fc80008000000 */
[----:B------:R-:W-:Y:S01]  /*3b20*/  LOP3.LUT R9, R9, UR8, RZ, 0x3c, !PT ;  /* 0x0000000809097c12 */ /* 0x000fe2000f8e3cff */
[----:B------:R-:W-:Y:S07]  /*3b30*/  @P1 BRA `(.L_x_75) ;  /* 0xfffffff800881947 */ /* 0x000fee000383ffff */
[----:B------:R-:W1:Y:S01]  /*3b40*/  S2UR UR6, SR_CgaCtaId ;  /* 0x00000000000679c3 */ /* 0x000e620000008800 */
[----:B------:R-:W-:Y:S01]  /*3b50*/  ELECT P0, URZ, PT ;  /* 0x0000000000ff782f */ /* 0x000fe20003800000 */
[----:B------:R-:W-:Y:S01]  /*3b60*/  HFMA2 R0, -RZ, RZ, 0, 5.9604644775390625e-08 ;  /* 0x00000001ff007431 */ /* 0x000fe200000001ff */
[----:B------:R-:W-:-:S05]  /*3b70*/  UMOV UR8, 0x40 ;  /* 0x0000004000087882 */ /* 0x000fca0000000000 */
[----:B------:R-:W-:Y:S01]  /*3b80*/  UVIRTCOUNT.DEALLOC.SMPOOL 0x80 ;  /* 0x000000800000784c */ /* 0x000fe20000000000 */
[----:B------:R-:W-:Y:S02]  /*3b90*/  UISETP.NE.AND UP0, UPT, UR5, URZ, UPT ;  /* 0x000000ff0500728c */ /* 0x000fe4000bf05270 */
[----:B-1----:R-:W-:-:S09]  /*3ba0*/  ULEA UR6, UR6, UR8, 0x18 ;  /* 0x0000000806067291 */ /* 0x002fd2000f8ec0ff */
[----:B------:R1:W-:Y:S01]  /*3bb0*/  @P0 STS.U8 [UR6+0x1c], R0 ;  /* 0x00001c00ff000988 */ /* 0x0003e20008000006 */
[----:B------:R-:W-:Y:S05]  /*3bc0*/  BRA.U UP0, `(.L_x_76) ;  /* 0x0000000100587547 */ /* 0x000fea000b800000 */
[----:B------:R-:W-:Y:S01]  /*3bd0*/  UIADD3 UR8, UPT, UPT, UR7, 0xd0, URZ ;  /* 0x000000d007087890 */ /* 0x000fe2000fffe0ff */
[----:B------:R-:W-:-:S03]  /*3be0*/  SHF.L.U32 R3, R9, 0x1f, RZ ;  /* 0x0000001f09037819 */ /* 0x000fc600000006ff */
[----:B------:R-:W-:-:S09]  /*3bf0*/  ULEA UR5, UR19, UR8, 0x3 ;  /* 0x0000000813057291 */ /* 0x000fd2000f8e18ff */
[----:B------:R-:W2:Y:S02]  /*3c00*/  SYNCS.PHASECHK.TRANS64.TRYWAIT P0, [UR5], R3 ;  /* 0x00000003ff0075a7 */ /* 0x000ea40008001105 */
[----:B--2---:R-:W-:Y:S05]  /*3c10*/  @!P0 BRA `(.L_x_77) ;  /* 0x0000008000388947 */ /* 0x004fea0003800000 */
.L_x_174:
[----:B----4-:R-:W-:-:S04]  /*3c20*/  UIADD3 UR9, UPT, UPT, UR19, 0x1, URZ ;  /* 0x0000000113097890 */ /* 0x010fc8000fffe0ff */
[----:B------:R-:W-:-:S04]  /*3c30*/  UISETP.NE.AND UP1, UPT, UR9, 0x2, UPT ;  /* 0x000000020900788c */ /* 0x000fc8000bf25270 */
[----:B------:R-:W-:Y:S02]  /*3c40*/  USEL UR5, URZ, 0x1, UP1 ;  /* 0x00000001ff057887 */ /* 0x000fe40008800000 */
[----:B------:R-:W-:-:S04]  /*3c50*/  USEL UR9, UR9, URZ, UP1 ;  /* 0x000000ff09097287 */ /* 0x000fc80008800000 */
[----:B------:R-:W-:Y:S01]  /*3c60*/  ULEA UR9, UR9, UR8, 0x3 ;  /* 0x0000000809097291 */ /* 0x000fe2000f8e18ff */
[----:B-1----:R-:W-:-:S04]  /*3c70*/  LOP3.LUT R3, R9, UR5, RZ, 0x3c, !PT ;  /* 0x0000000509037c12 */ /* 0x002fc8000f8e3cff */
[----:B------:R-:W-:Y:S01]  /*3c80*/  SHF.L.U32 R3, R3, 0x1f, RZ ;  /* 0x0000001f03037819 */ /* 0x000fe200000006ff */
[----:B------:R-:W-:-:S04]  /*3c90*/  IMAD.U32 R0, RZ, RZ, UR9 ;  /* 0x00000009ff007e24 */ /* 0x000fc8000f8e00ff */
[----:B------:R1:W2:Y:S03]  /*3ca0*/  SYNCS.PHASECHK.TRANS64.TRYWAIT P0, [R0+URZ], R3 ;  /* 0x00000003000075a7 */ /* 0x0002a600080011ff */
[----:B--2---:R-:W-:Y:S05]  /*3cb0*/  @!P0 NANOSLEEP.SYNCS 0x989680 ;  /* 0x009896800000895d */ /* 0x004fea0003900000 */
[----:B------:R-:W2:Y:S02]  /*3cc0*/  @!P0 SYNCS.PHASECHK.TRANS64 P0, [R0+URZ], R3 ;  /* 0x00000003000085a7 */ /* 0x000ea400080010ff */
[----:B--2---:R-:W-:Y:S05]  /*3cd0*/  @P0 BRA `(.L_x_78) ;  /* 0x0000000000200947 */ /* 0x004fea0003800000 */
.L_x_79:
[----:B--2---:R2:W4:Y:S02]  /*3ce0*/  SYNCS.PHASECHK.TRANS64.TRYWAIT P0, [R0+URZ], R3 ;  /* 0x00000003000075a7 */ /* 0x00452400080011ff */
[----:B----4-:R-:W-:Y:S05]  /*3cf0*/  @!P0 NANOSLEEP.SYNCS 0x989680 ;  /* 0x009896800000895d */ /* 0x010fea0003900000 */
[----:B------:R-:W4:Y:S02]  /*3d00*/  @!P0 SYNCS.PHASECHK.TRANS64 P0, [R0+URZ], R3 ;  /* 0x00000003000085a7 */ /* 0x000f2400080010ff */
[----:B----4-:R-:W-:Y:S05]  /*3d10*/  @!P0 BRA `(.L_x_79) ;  /* 0xfffffffc00f08947 */ /* 0x010fea000383ffff */
[----:B------:R-:W-:Y:S05]  /*3d20*/  BRA `(.L_x_78) ;  /* 0x00000000000c7947 */ /* 0x000fea0003800000 */
.L_x_76:
[----:B------:R-:W-:-:S04]  /*3d30*/  UIADD3 UR5, UPT, UPT, UR7, 0x100, URZ ;  /* 0x0000010007057890 */ /* 0x000fc8000fffe0ff */
[----:B------:R-:W-:-:S09]  /*3d40*/  UPRMT UR5, UR4, 0x654, UR5 ;  /* 0x0000065404057896 */ /* 0x000fd20008000005 */
[----:B------:R-:W-:Y:S03]  /*3d50*/  SYNCS.ARRIVE.TRANS64.RED.A1T0 RZ, [UR5], RZ ;  /* 0x000000ffffff79a7 */ /* 0x000fe60008100405 */
.L_x_78:
[----:B-12---:R-:W-:Y:S01]  /*3d60*/  SHF.L.U32 R3, RZ, 0x1f, RZ ;  /* 0x0000001fff037819 */ /* 0x006fe200000006ff */
[----:B------:R-:W-:Y:S01]  /*3d70*/  UIADD3 UR5, UPT, UPT, UR7, 0x100, URZ ;  /* 0x0000010007057890 */ /* 0x000fe2000fffe0ff */
[----:B------:R-:W-:Y:S02]  /*3d80*/  PLOP3.LUT P0, PT, PT, PT, UP0, 0x80, 0x8 ;  /* 0x000000000008781c */ /* 0x000fe40003f0f008 */
[----:B------:R-:W1:Y:S02]  /*3d90*/  SYNCS.PHASECHK.TRANS64.TRYWAIT P1, [UR7+0x100], R3 ;  /* 0x00010003ff0075a7 */ /* 0x000e640008021107 */
[----:B-1----:R-:W-:Y:S09]  /*3da0*/  @!P1 BRA `(.L_x_80) ;  /* 0x0000007c00ec9947 */ /* 0x002ff20003800000 */
.L_x_176:
[----:B------:R-:W-:Y:S01]  /*3db0*/  @!UP0 UPRMT UR5, UR4, 0x654, UR5 ;  /* 0x0000065404058896 */ /* 0x000fe20008000005 */
[----:B------:R-:W-:Y:S02]  /*3dc0*/  UMOV UR8, 0xffff ;  /* 0x0000ffff00087882 */ /* 0x000fe40000000000 */
[----:B------:R-:W-:-:S06]  /*3dd0*/  UMOV UR4, 0x1 ;  /* 0x0000000100047882 */ /* 0x000fcc0000000000 */
[----:B------:R-:W-:Y:S01]  /*3de0*/  @!P0 SYNCS.ARRIVE.TRANS64.RED.A1T0 RZ, [UR5], RZ ;  /* 0x000000ffffff89a7 */ /* 0x000fe20008100405 */
[----:B------:R-:W-:Y:S01]  /*3df0*/  NOP ;  /* 0x0000000000007918 */ /* 0x000fe20000000000 */
[----:B-1----:R-:W1:Y:S01]  /*3e00*/  LDS R0, [UR6+0x14] ;  /* 0x00001406ff007984 */ /* 0x002e620008000800 */
[----:B------:R-:W-:-:S04]  /*3e10*/  ULOP3.LUT UR5, UR21, 0xffff, URZ, 0xc0, !UPT ;  /* 0x0000ffff15057892 */ /* 0x000fc8000f8ec0ff */
[----:B------:R-:W-:-:S04]  /*3e20*/  USHF.R.U32.HI UR5, URZ, 0x5, UR5 ;  /* 0x00000005ff057899 */ /* 0x000fc80008011605 */
[----:B------:R-:W-:Y:S02]  /*3e30*/  USHF.L.U32 UR8, UR8, UR5, URZ ;  /* 0x0000000508087299 */ /* 0x000fe400080006ff */
[----:B------:R-:W-:-:S04]  /*3e40*/  USHF.L.U32 UR4, UR4, UR5, URZ ;  /* 0x0000000504047299 */ /* 0x000fc800080006ff */
[----:B-1----:R-:W-:-:S04]  /*3e50*/  LOP3.LUT R0, R0, UR8, RZ, 0xc0, !PT ;  /* 0x0000000800007c12 */ /* 0x002fc8000f8ec0ff */
[----:B------:R-:W-:-:S13]  /*3e60*/  ISETP.NE.AND P0, PT, R0, UR8, PT ;  /* 0x0000000800007c0c */ /* 0x000fda000bf05270 */
[----:B------:R-:W-:Y:S05]  /*3e70*/  @P0 BRA `(.L_x_81) ;  /* 0x0000000000580947 */ /* 0x000fea0003800000 */
[----:B------:R-:W1:Y:S02]  /*3e80*/  LDS R0, [UR6+0x18] ;  /* 0x00001806ff007984 */ /* 0x000e640008000800 */
[----:B-1----:R-:W-:-:S04]  /*3e90*/  LOP3.LUT R0, R0, UR4, RZ, 0xc0, !PT ;  /* 0x0000000400007c12 */ /* 0x002fc8000f8ec0ff */
[----:B------:R-:W-:-:S13]  /*3ea0*/  ISETP.NE.AND P0, PT, R0, UR4, PT ;  /* 0x0000000400007c0c */ /* 0x000fda000bf05270 */
[----:B------:R-:W-:Y:S05]  /*3eb0*/  @P0 BRA `(.L_x_82) ;  /* 0x00000000003c0947 */ /* 0x000fea0003800000 */
[----:B------:R-:W1:Y:S01]  /*3ec0*/  S2R R2, SR_LANEID ;  /* 0x0000000000027919 */ /* 0x000e620000000000 */
[----:B------:R-:W-:Y:S01]  /*3ed0*/  ULOP3.LUT UR8, URZ, UR8, URZ, 0x33, !UPT ;  /* 0x00000008ff087292 */ /* 0x000fe2000f8e33ff */
[----:B------:R-:W-:Y:S01]  /*3ee0*/  LOP3.LUT R4, RZ, UR4, RZ, 0x33, !PT ;  /* 0x00000004ff047c12 */ /* 0x000fe2000f8e33ff */
[----:B------:R-:W-:Y:S02]  /*3ef0*/  VOTEU.ANY UR7, UPT, PT ;  /* 0x0000000000077886 */ /* 0x000fe400038e0100 */
[----:B------:R-:W-:Y:S01]  /*3f00*/  UFLO.U32 UR7, UR7 ;  /* 0x00000007000772bd */ /* 0x000fe200080e0000 */
[----:B------:R-:W2:Y:S01]  /*3f10*/  REDUX UR4, R4 ;  /* 0x00000000040473c4 */ /* 0x000ea20000000000 */
[----:B------:R-:W-:-:S06]  /*3f20*/  IMAD.U32 R0, RZ, RZ, UR8 ;  /* 0x00000008ff007e24 */ /* 0x000fcc000f8e00ff */
[----:B------:R1:W-:Y:S01]  /*3f30*/  UTCATOMSWS.AND URZ, UR8 ;  /* 0x0000000800ff79e3 */ /* 0x0003e20008000000 */
[----:B------:R-:W3:Y:S01]  /*3f40*/  REDUX UR5, R0 ;  /* 0x00000000000573c4 */ /* 0x000ee20000000000 */
[----:B-1----:R-:W-:Y:S01]  /*3f50*/  ISETP.EQ.U32.AND P0, PT, R2, UR7, PT ;  /* 0x0000000702007c0c */ /* 0x002fe2000bf02070 */
[----:B--2---:R-:W-:Y:S01]  /*3f60*/  IMAD.U32 R2, RZ, RZ, UR4 ;  /* 0x00000004ff027e24 */ /* 0x004fe2000f8e00ff */
[----:B---3--:R-:W-:-:S11]  /*3f70*/  MOV R3, UR5 ;  /* 0x0000000500037c02 */ /* 0x008fd60008000f00 */
[----:B------:R1:W-:Y:S04]  /*3f80*/  @P0 ATOMS.AND RZ, [UR6+0x14], R3 ;  /* 0x00001403ffff098c */ /* 0x0003e8000a800006 */
[----:B------:R1:W-:Y:S01]  /*3f90*/  @P0 ATOMS.AND RZ, [UR6+0x18], R2 ;  /* 0x00001802ffff098c */ /* 0x0003e2000a800006 */
[----:B------:R-:W-:Y:S05]  /*3fa0*/  BRA `(.L_x_83) ;  /* 0x0000000000147947 */ /* 0x000fea0003800000 */
.L_x_82:
[----:B------:R-:W-:Y:S02]  /*3fb0*/  MOV R2, 0x3fd0 ;  /* 0x00003fd000027802 */ /* 0x000fe40000000f00 */
[----:B---345:R-:W-:Y:S05]  /*3fc0*/  CALL.REL.NOINC `($__internal_0_$__cuda_sm10x_tcgen05_guardrail_trap_col_being_dealloced_not_returned_by_alloc) ;  /* 0x0000008000cc7944 */ /* 0x038fea0003c00000 */
[----:B------:R-:W-:Y:S05]  /*3fd0*/  BRA `(.L_x_83) ;  /* 0x0000000000087947 */ /* 0x000fea0003800000 */
.L_x_81:
[----:B------:R-:W-:Y:S02]  /*3fe0*/  MOV R2, 0x4000 ;  /* 0x0000400000027802 */ /* 0x000fe40000000f00 */
[----:B---345:R-:W-:Y:S05]  /*3ff0*/  CALL.REL.NOINC `($__internal_2_$__cuda_sm10x_tcgen05_guardrail_trap_unallocated_columns_being_dealloced) ;  /* 0x0000008000d87944 */ /* 0x038fea0003c00000 */
.L_x_83:
[----:B------:R-:W-:Y:S01]  /*4000*/  NOP ;  /* 0x0000000000007918 */ /* 0x000fe20000000000 */
[----:B----4-:R-:W-:Y:S05]  /*4010*/  EXIT ;  /* 0x000000000000794d */ /* 0x010fea0003800000 */
.L_x_56:
[----:B------:R-:W-:-:S09]  /*4020*/  UISETP.NE.OR UP5, UPT, UR10, 0x3, !UP5 ;  /* 0x000000030a00788c */ /* 0x000fd2000efa5670 */
[----:B------:R-:W-:Y:S05]  /*4030*/  BRA.U UP5, `(.L_x_84) ;  /* 0x0000001105187547 */ /* 0x000fea000b800000 */
[----:B------:R-:W1:Y:S01]  /*4040*/  LDC R0, c[0x0][0xb30] ;  /* 0x0002cc00ff007b82 */ /* 0x000e620000000800 */
[----:B------:R-:W2:Y:S01]  /*4050*/  LDCU.64 UR8, c[0x0][0x888] ;  /* 0x00011100ff0877ac */ /* 0x000ea20008000a00 */
[----:B------:R-:W-:Y:S02]  /*4060*/  HFMA2 R29, -RZ, RZ, 0, 0 ;  /* 0x00000000ff1d7431 */ /* 0x000fe400000001ff */
[----:B------:R-:W-:Y:S01]  /*4070*/  IMAD.MOV.U32 R31, RZ, RZ, 0x1 ;  /* 0x00000001ff1f7424 */ /* 0x000fe200078e00ff */
[----:B------:R-:W-:Y:S01]  /*4080*/  MOV R23, 0x4000 ;  /* 0x0000400000177802 */ /* 0x000fe20000000f00 */
[----:B------:R-:W3:Y:S01]  /*4090*/  LDCU.64 UR4, c[0x0][0x890] ;  /* 0x00011200ff0477ac */ /* 0x000ee20008000a00 */
[----:B------:R-:W-:Y:S01]  /*40a0*/  IMAD.MOV.U32 R30, RZ, RZ, RZ ;  /* 0x000000ffff1e7224 */ /* 0x000fe200078e00ff */
[----:B------:R-:W4:Y:S01]  /*40b0*/  LDC R19, c[0x0][0x370] ;  /* 0x0000dc00ff137b82 */ /* 0x000f220000000800 */
[----:B------:R-:W-:Y:S01]  /*40c0*/  UMOV UR6, 0x400 ;  /* 0x0000040000067882 */ /* 0x000fe20000000000 */
[----:B------:R-:W-:-:S02]  /*40d0*/  UPLOP3.LUT UP1, UPT, UPT, UPT, UPT, 0x40, 0x4 ;  /* 0x000000000004789c */ /* 0x000fc40003f2e870 */
[----:B------:R-:W-:-:S04]  /*40e0*/  ULEA UR6, UR45, UR6, 0x18 ;  /* 0x000000062d067291 */ /* 0x000fc8000f8ec0ff */
[----:B------:R-:W4:Y:S01]  /*40f0*/  LDC R2, c[0x0][0xb0c] ;  /* 0x0002c300ff027b82 */ /* 0x000f220000000800 */
[----:B------:R-:W-:Y:S02]  /*4100*/  UIADD3 UR13, UPT, UPT, UR6, 0x68, URZ ;  /* 0x00000068060d7890 */ /* 0x000fe4000fffe0ff */
[----:B--2---:R-:W-:Y:S02]  /*4110*/  UISETP.NE.U32.AND UP2, UPT, UR8, URZ, UPT ;  /* 0x000000ff0800728c */ /* 0x004fe4000bf45070 */
[----:B------:R-:W-:Y:S02]  /*4120*/  UIADD3 UR33, UPT, UPT, UR6, 0x50, URZ ;  /* 0x0000005006217890 */ /* 0x000fe4000fffe0ff */
[----:B---3--:R-:W-:Y:S01]  /*4130*/  UISETP.NE.U32.AND UP3, UPT, UR4, URZ, UPT ;  /* 0x000000ff0400728c */ /* 0x008fe2000bf65070 */
[----:B------:R-:W2:Y:S01]  /*4140*/  LDC R18, c[0x0][0xb20] ;  /* 0x0002c800ff127b82 */ /* 0x000ea20000000800 */
[----:B-1----:R-:W-:Y:S01]  /*4150*/  ISETP.NE.AND P1, PT, R0, 0x1, PT ;  /* 0x000000010000780c */ /* 0x002fe20003f25270 */
[----:B------:R-:W-:-:S02]  /*4160*/  UISETP.NE.AND.EX UP2, UPT, UR9, URZ, UPT, UP2 ;  /* 0x000000ff0900728c */ /* 0x000fc4000bf45320 */
[----:B------:R-:W-:Y:S02]  /*4170*/  UIADD3 UR25, UPT, UPT, UR6, 0x58, URZ ;  /* 0x0000005806197890 */ /* 0x000fe4000fffe0ff */
[----:B------:R-:W-:Y:S02]  /*4180*/  UIADD3 UR17, UPT, UPT, UR6, 0x60, URZ ;  /* 0x0000006006117890 */ /* 0x000fe4000fffe0ff */
[----:B------:R-:W1:Y:S01]  /*4190*/  LDC.64 R32, c[0x0][0x348] ;  /* 0x0000d200ff207b82 */ /* 0x000e620000000a00 */
[----:B------:R-:W-:Y:S02]  /*41a0*/  UPRMT UR13, UR45, 0x654, UR13 ;  /* 0x000006542d0d7896 */ /* 0x000fe4000800000d */
[----:B------:R-:W-:-:S05]  /*41b0*/  UISETP.NE.AND.EX UP3, UPT, UR5, URZ, UPT, UP3 ;  /* 0x000000ff0500728c */ /* 0x000fca000bf65330 */
[----:B------:R-:W3:Y:S08]  /*41c0*/  LDC.64 R16, c[0x0][0xb10] ;  /* 0x0002c400ff107b82 */ /* 0x000ef00000000a00 */
[----:B------:R-:W1:Y:S08]  /*41d0*/  LDC.64 R6, c[0x0][0xb18] ;  /* 0x0002c600ff067b82 */ /* 0x000e700000000a00 */
[----:B------:R-:W1:Y:S08]  /*41e0*/  LDC.64 R4, c[0x0][0xb28] ;  /* 0x0002ca00ff047b82 */ /* 0x000e700000000a00 */
[----:B--2-4-:R-:W1:Y:S02]  /*41f0*/  LDC R22, c[0x0][0x374] ;  /* 0x0000dd00ff167b82 */ /* 0x014e640000000800 */
.L_x_95:
[C---:B------:R-:W-:Y:S02]  /*4200*/  LEA R0, R30.reuse, UR6, 0x3 ;  /* 0x000000061e007c11 */ /* 0x040fe4000f8e18ff */
[----:B------:R-:W-:Y:S02]  /*4210*/  SHF.L.U32 R3, R29, 0x1f, RZ ;  /* 0x0000001f1d037819 */ /* 0x000fe400000006ff */
[----:B------:R-:W-:Y:S02]  /*4220*/  LEA R24, R30, UR6, 0x4 ;  /* 0x000000061e187c11 */ /* 0x000fe4000f8e20ff */
[----:B--2---:R-:W2:Y:S02]  /*4230*/  SYNCS.PHASECHK.TRANS64.TRYWAIT P0, [R0+URZ+0xa0], R3 ;  /* 0x0000a003000075a7 */ /* 0x004ea400080011ff */
[----:B--2---:R-:W-:Y:S05]  /*4240*/  @!P0 BRA `(.L_x_85) ;  /* 0x0000007800dc8947 */ /* 0x004fea0003800000 */
.L_x_177:
[----:B------:R-:W-:Y:S01]  /*4250*/  ISETP.GE.AND P0, PT, R136, 0x1, PT ;  /* 0x000000018800780c */ /* 0x000fe20003f06270 */
[----:B------:R-:W4:Y:S01]  /*4260*/  LDS.128 R24, [R24+0x110] ;  /* 0x0001100018187984 */ /* 0x000f220000000c00 */
[----:B--2---:R-:W-:Y:S01]  /*4270*/  VIADD R0, R0, 0xb0 ;  /* 0x000000b000007836 */ /* 0x004fe20000000000 */
[----:B------:R-:W-:Y:S01]  /*4280*/  @!PT LDS RZ, [RZ] ;  /* 0x00000000fffff984 */ /* 0x000fe20000000800 */
[----:B------:R-:W-:Y:S01]  /*4290*/  @!PT LDS RZ, [RZ] ;  /* 0x00000000fffff984 */ /* 0x000fe20000000800 */
[----:B------:R-:W-:Y:S01]  /*42a0*/  @!PT LDS RZ, [RZ] ;  /* 0x00000000fffff984 */ /* 0x000fe20000000800 */
[----:B------:R-:W-:Y:S01]  /*42b0*/  @!PT LDS RZ, [RZ] ;  /* 0x00000000fffff984 */ /* 0x000fe20000000800 */
[----:B------:R2:W-:Y:S06]  /*42c0*/  MEMBAR.ALL.CTA ;  /* 0x0000000000007992 */ /* 0x0005ec0000008000 */
[----:B--2---:R-:W2:Y:S01]  /*42d0*/  FENCE.VIEW.ASYNC.S ;  /* 0x00000000000073c6 */ /* 0x004ea20000000000 */
[----:B------:R-:W-:Y:S04]  /*42e0*/  PRMT R0, RZ, 0x654, R0 ;  /* 0x00000654ff007816 */ /* 0x000fe80000000000 */
[----:B--2---:R2:W-:Y:S01]  /*42f0*/  SYNCS.ARRIVE.TRANS64.RED.A1T0 RZ, [R0+URZ], RZ ;  /* 0x000000ff00ff79a7 */ /* 0x0045e200081004ff */
[----:B----4-:R-:W-:Y:S11]  /*4300*/  LOP3.LUT P3, RZ, R26, 0x1, RZ, 0xc0, !PT ;  /* 0x000000011aff7812 */ /* 0x010ff6000786c0ff */
[----:B------:R-:W-:Y:S02]  /*4310*/  @!UPT UIADD3 URZ, UPT, UPT, URZ, URZ, URZ ;  /* 0x000000fffffff290 */ /* 0x000fe4000fffe0ff */
[----:B------:R-:W-:Y:S02]  /*4320*/  @P3 MOV R13, R24 ;  /* 0x00000018000d3202 */ /* 0x000fe40000000f00 */
[----:B------:R-:W-:Y:S01]  /*4330*/  @P3 LOP3.LUT R8, R25, 0xffff, RZ, 0xc0, !PT ;  /* 0x0000ffff19083812 */ /* 0x000fe200078ec0ff */
[----:B--2---:R-:W-:Y:S06]  /*4340*/  @!P0 BRA `(.L_x_86) ;  /* 0x0000000000a48947 */ /* 0x004fec0003800000 */
[----:B-1----:R-:W-:Y:S01]  /*4350*/  IMAD.HI.U32 R35, R22, R7, RZ ;  /* 0x0000000716237227 */ /* 0x002fe200078e00ff */
[----:B------:R-:W-:Y:S02]  /*4360*/  ISETP.NE.AND P0, PT, R6, 0x1, PT ;  /* 0x000000010600780c */ /* 0x000fe40003f05270 */
[----:B------:R-:W-:Y:S01]  /*4370*/  ISETP.NE.AND P2, PT, R136, 0x1, PT ;  /* 0x000000018800780c */ /* 0x000fe20003f45270 */
[----:B---3--:R-:W-:Y:S01]  /*4380*/  IMAD.HI.U32 R34, R19, R16, RZ ;  /* 0x0000001013227227 */ /* 0x008fe200078e00ff */
[----:B------:R-:W-:Y:S02]  /*4390*/  SHF.R.U32.HI R35, RZ, R18, R35 ;  /* 0x00000012ff237219 */ /* 0x000fe40000011623 */
[----:B------:R-:W-:Y:S01]  /*43a0*/  ISETP.NE.AND P4, PT, R2, 0x1, PT ;  /* 0x000000010200780c */ /* 0x000fe20003f85270 */
[----:B------:R-:W-:Y:S01]  /*43b0*/  IMAD.HI.U32 R36, R13, R16, RZ ;  /* 0x000000100d247227 */ /* 0x000fe200078e00ff */
[----:B------:R-:W-:Y:S02]  /*43c0*/  SHF.R.U32.HI R34, RZ, R17, R34 ;  /* 0x00000011ff227219 */ /* 0x000fe40000011622 */
[----:B------:R-:W-:Y:S01]  /*43d0*/  SEL R3, R22, R35, !P0 ;  /* 0x0000002316037207 */ /* 0x000fe20004000000 */
[C---:B------:R-:W-:Y:S01]  /*43e0*/  IMAD.HI.U32 R35, R8.reuse, R7, RZ ;  /* 0x0000000708237227 */ /* 0x040fe200078e00ff */
[----:B------:R-:W-:Y:S02]  /*43f0*/  SEL R11, R19, R34, !P4 ;  /* 0x00000022130b7207 */ /* 0x000fe40006000000 */
[----:B------:R-:W-:Y:S01]  /*4400*/  SHF.R.U32.HI R36, RZ, R17, R36 ;  /* 0x00000011ff247219 */ /* 0x000fe20000011624 */
[----:B------:R-:W-:Y:S01]  /*4410*/  IMAD.HI.U32 R38, R3, R4, RZ ;  /* 0x0000000403267227 */ /* 0x000fe200078e00ff */
[----:B------:R-:W-:Y:S03]  /*4420*/  SHF.R.U32.HI R35, RZ, R18, R35 ;  /* 0x00000012ff237219 */ /* 0x000fe60000011623 */
[----:B------:R-:W-:Y:S01]  /*4430*/  IMAD.HI.U32 R34, R11, R4, RZ ;  /* 0x000000040b227227 */ /* 0x000fe200078e00ff */
[----:B------:R-:W-:Y:S02]  /*4440*/  @P2 SHF.R.U32.HI R3, RZ, R5, R38 ;  /* 0x00000005ff032219 */ /* 0x000fe40000011626 */
[----:B------:R-:W-:Y:S02]  /*4450*/  SEL R9, R8, R35, !P0 ;  /* 0x0000002308097207 */ /* 0x000fe40004000000 */
[----:B------:R-:W-:Y:S01]  /*4460*/  @P2 SHF.R.U32.HI R11, RZ, R5, R34 ;  /* 0x00000005ff0b2219 */ /* 0x000fe20000011622 */
[C---:B------:R-:W-:Y:S01]  /*4470*/  IMAD R10, R136.reuse, R3, RZ ;  /* 0x00000003880a7224 */ /* 0x040fe200078e02ff */
[----:B------:R-:W-:Y:S01]  /*4480*/  SEL R3, R13, R36, !P4 ;  /* 0x000000240d037207 */ /* 0x000fe20006000000 */
[C---:B------:R-:W-:Y:S03]  /*4490*/  IMAD.HI.U32 R14, R9.reuse, R4, RZ ;  /* 0x00000004090e7227 */ /* 0x040fe600078e00ff */
[----:B------:R-:W-:Y:S01]  /*44a0*/  ISETP.GE.AND P0, PT, R9, R10, PT ;  /* 0x0000000a0900720c */ /* 0x000fe20003f06270 */
[C---:B------:R-:W-:Y:S01]  /*44b0*/  IMAD R12, R136.reuse, R11, RZ ;  /* 0x0000000b880c7224 */ /* 0x040fe200078e02ff */
[-C--:B------:R-:W-:Y:S04]  /*44c0*/  SHF.R.U32.HI R14, RZ, R5.reuse, R14 ;  /* 0x00000005ff0e7219 */ /* 0x080fe8000001160e */
[----:B------:R-:W-:Y:S02]  /*44d0*/  ISETP.GE.OR P0, PT, R3, R12, P0 ;  /* 0x0000000c0300720c */ /* 0x000fe40000706670 */
[----:B------:R-:W-:Y:S05]  /*44e0*/  SEL R15, R9, R14, !P2 ;  /* 0x0000000e090f7207 */ /* 0x000fea0005000000 */
[----:B------:R-:W-:Y:S04]  /*44f0*/  IMAD.MOV R14, RZ, RZ, -R15 ;  /* 0x000000ffff0e7224 */ /* 0x000fe800078e0a0f */
[----:B------:R-:W-:Y:S02]  /*4500*/  IMAD R14, R136, R14, R9 ;  /* 0x0000000e880e7224 */ /* 0x000fe400078e0209 */
[C---:B------:R-:W-:Y:S05]  /*4510*/  @!P0 IMAD.HI.U32 R10, R3.reuse, R4, RZ ;  /* 0x00000004030a8227 */ /* 0x040fea00078e00ff */
[----:B------:R-:W-:Y:S04]  /*4520*/  @!P0 SHF.R.U32.HI R10, RZ, R5, R10 ;  /* 0x00000005ff0a8219 */ /* 0x000fe8000001160a */
[----:B------:R-:W-:Y:S01]  /*4530*/  @!P0 SEL R0, R3, R10, !P2 ;  /* 0x0000000a03008207 */ /* 0x000fe20005000000 */
[----:B------:R-:W-:Y:S03]  /*4540*/  IMAD.MOV R10, RZ, RZ, -R3 ;  /* 0x000000ffff0a7224 */ /* 0x000fe600078e0a03 */
[----:B------:R-:W-:Y:S01]  /*4550*/  @!P0 IADD3 R15, PT, PT, R15, -R0, RZ ;  /* 0x800000000f0f8210 */ /* 0x000fe20007ffe0ff */
[----:B------:R-:W-:Y:S01]  /*4560*/  @!P0 IMAD R0, R11, R14, R0 ;  /* 0x0000000e0b008224 */ /* 0x000fe200078e0200 */
[----:B------:R-:W-:Y:S01]  /*4570*/  IADD3 R11, PT, PT, -R9, RZ, RZ ;  /* 0x000000ff090b7210 */ /* 0x000fe20007ffe1ff */
[----:B------:R-:W-:Y:S02]  /*4580*/  IMAD R13, R2, R10, R13 ;  /* 0x0000000a020d7224 */ /* 0x000fe400078e020d */
[----:B------:R-:W-:Y:S02]  /*4590*/  @!P0 IMAD R9, R15, R136, R3 ;  /* 0x000000880f098224 */ /* 0x000fe400078e0203 */
[----:B------:R-:W-:Y:S02]  /*45a0*/  @!P0 IMAD.MOV.U32 R3, RZ, RZ, R0 ;  /* 0x000000ffff038224 */ /* 0x000fe400078e0000 */
[----:B------:R-:W-:Y:S02]  /*45b0*/  IMAD R8, R6, R11, R8 ;  /* 0x0000000b06087224 */ /* 0x000fe400078e0208 */
[----:B------:R-:W-:Y:S02]  /*45c0*/  IMAD R13, R3, R2, R13 ;  /* 0x00000002030d7224 */ /* 0x000fe400078e020d */
[----:B------:R-:W-:Y:S02]  /*45d0*/  IMAD R8, R9, R6, R8 ;  /* 0x0000000609087224 */ /* 0x000fe400078e0208 */
.L_x_86:
[----:B------:R-:W-:Y:S05]  /*45e0*/  BRA.U UP1, `(.L_x_87) ;  /* 0x0000000101107547 */ /* 0x000fea000b800000 */
[----:B------:R-:W-:Y:S04]  /*45f0*/  MOV R0, UR7 ;  /* 0x0000000700007c02 */ /* 0x000fe80008000f00 */
[----:B------:R-:W-:Y:S04]  /*4600*/  SHF.L.U32 R3, R0, 0x1f, RZ ;  /* 0x0000001f00037819 */ /* 0x000fe800000006ff */
[----:B------:R-:W2:Y:S02]  /*4610*/  SYNCS.PHASECHK.TRANS64.TRYWAIT P0, [UR6+0x98], R3 ;  /* 0x00009803ff0075a7 */ /* 0x000ea40008001106 */
[----:B--2---:R-:W-:Y:S05]  /*4620*/  @!P0 BRA `(.L_x_88) ;  /* 0x0000007400f88947 */ /* 0x004fea0003800000 */
.L_x_87:
[----:B------:R-:W-:Y:S02]  /*4630*/  R2UR UR35, R21 ;  /* 0x00000000152372ca */ /* 0x000fe400000e0000 */
[----:B------:R-:W-:Y:S02]  /*4640*/  R2UR UR34, R20 ;  /* 0x00000000142272ca */ /* 0x000fe400000e0000 */
[----:B------:R-:W-:Y:S02]  /*4650*/  ISETP.NE.U32.AND P2, PT, RZ, UR4, PT ;  /* 0x00000004ff007c0c */ /* 0x000fe4000bf45070 */
[----:B------:R-:W-:Y:S02]  /*4660*/  SHF.L.U32 R12, R31, 0x1f, RZ ;  /* 0x0000001f1f0c7819 */ /* 0x000fe400000006ff */
[----:B------:R-:W-:Y:S05]  /*4670*/  ISETP.NE.AND.EX P2, PT, RZ, UR5, PT, P2 ;  /* 0x00000005ff007c0c */ /* 0x000fea000bf45320 */
[----:B------:R-:W-:Y:S02]  /*4680*/  USHF.L.U32 UR35, UR35, 0x7, URZ ;  /* 0x0000000723237899 */ /* 0x000fe400080006ff */
[----:B------:R-:W-:Y:S01]  /*4690*/  USHF.L.U32 UR34, UR34, 0x8, URZ ;  /* 0x0000000822227899 */ /* 0x000fe200080006ff */
[----:B------:R-:W-:Y:S11]  /*46a0*/  BRA.U !UP3, `(.L_x_89) ;  /* 0x000000010b347547 */ /* 0x000ff6000b800000 */
[----:B------:R-:W-:Y:S01]  /*46b0*/  UPLOP3.LUT UP0, UPT, UPT, UPT, UP2, 0x80, 0x8 ;  /* 0x000000000008789c */ /* 0x000fe20003f0f020 */
[----:B--2---:R-:W-:Y:S02]  /*46c0*/  HFMA2 R0, -RZ, RZ, 0, 5.9604644775390625e-08 ;  /* 0x00000001ff007431 */ /* 0x004fe400000001ff */
[----:B------:R-:W-:Y:S03]  /*46d0*/  IMAD.MOV.U32 R193, RZ, RZ, 0x1 ;  /* 0x00000001ffc17424 */ /* 0x000fe600078e00ff */
[----:B------:R-:W-:Y:S05]  /*46e0*/  PLOP3.LUT P0, PT, PT, PT, UP0, 0x80, 0x8 ;  /* 0x000000000008781c */ /* 0x000fea0003f0f008 */
[----:B------:R-:W2:Y:S01]  /*46f0*/  @UP0 LDCU.64 UR10, c[0x0][0x888] ;  /* 0x00011100ff0a07ac */ /* 0x000ea20008000a00 */
[----:B------:R-:W-:Y:S07]  /*4700*/  @UP0 UIMAD UR8, UR44, UR4, URZ ;  /* 0x000000042c0802a4 */ /* 0x000fee000f8e02ff */
[----:B------:R-:W-:Y:S01]  /*4710*/  @!P0 PRMT R193, R0, 0x7610, R193 ;  /* 0x0000761000c18816 */ /* 0x000fe200000000c1 */
[----:B--2---:R-:W-:Y:S03]  /*4720*/  @UP0 UIMAD.WIDE UR10, UR8, 0x4, UR10 ;  /* 0x00000004080a08a5 */ /* 0x004fe6000f8e020a */
[----:B------:R-:W2:Y:S03]  /*4730*/  @!UP0 LDCU UR8, c[0x0][0x880] ;  /* 0x00011000ff0887ac */ /* 0x000ea60008000800 */
[----:B------:R-:W-:Y:S01]  /*4740*/  IMAD.U32 R10, RZ, RZ, UR10 ;  /* 0x0000000aff0a7e24 */ /* 0x000fe2000f8e00ff */
[----:B------:R-:W-:Y:S05]  /*4750*/  MOV R11, UR11 ;  /* 0x0000000b000b7c02 */ /* 0x000fea0008000f00 */
[----:B-----5:R4:W5:Y:S02]  /*4760*/  @P0 LDG.E R145, desc[UR46][R10.64] ;  /* 0x0000002e0a910981 */ /* 0x020964000c1e1900 */
[----:B--2-4-:R-:W-:Y:S07]  /*4770*/  @!P0 IMAD.U32 R145, RZ, RZ, UR8 ;  /* 0x00000008ff918e24 */ /* 0x014fee000f8e00ff */
.L_x_89:
[----:B-----5:R-:W-:Y:S01]  /*4780*/  @!P2 FSETP.EQ.AND P0, PT, R145, RZ, PT ;  /* 0x000000ff9100a20b */ /* 0x020fe20003f02000 */
[----:B------:R-:W-:Y:S01]  /*4790*/  @!UPT UIADD3 URZ, UPT, UPT, URZ, URZ, URZ ;  /* 0x000000fffffff290 */ /* 0x000fe2000fffe0ff */
[----:B------:R-:W-:Y:S11]  /*47a0*/  @!P2 BRA `(.L_x_90) ;  /* 0x000000000014a947 */ /* 0x000ff60003800000 */
[----:B------:R-:W-:Y:S02]  /*47b0*/  LOP3.LUT P2, RZ, R193, 0xff, RZ, 0xc0, !PT ;  /* 0x000000ffc1ff7812 */ /* 0x000fe4000784c0ff */
[----:B------:R-:W-:Y:S04]  /*47c0*/  PLOP3.LUT P0, PT, PT, PT, UP0, 0x80, 0x8 ;  /* 0x000000000008781c */ /* 0x000fe80003f0f008 */
[----:B------:R-:W-:Y:S07]  /*47d0*/  PLOP3.LUT P0, PT, P0, PT, PT, 0x8, 0x80 ;  /* 0x000000000080781c */ /* 0x000fee000070e170 */
[----:B------:R-:W-:Y:S11]  /*47e0*/  @P2 FSETP.EQ.AND P0, PT, R145, RZ, PT ;  /* 0x000000ff9100220b */ /* 0x000ff60003f02000 */
[----:B------:R-:W-:Y:S02]  /*47f0*/  @!UPT UIADD3 URZ, UPT, UPT, URZ, URZ, URZ ;  /* 0x000000fffffff290 */ /* 0x000fe4000fffe0ff */
.L_x_90:
[----:B------:R-:W4:Y:S01]  /*4800*/  SYNCS.PHASECHK.TRANS64.TRYWAIT P2, [UR6+0x70], R12 ;  /* 0x0000700cff0075a7 */ /* 0x000f220008041106 */
[----:B------:R-:W-:Y:S04]  /*4810*/  ELECT P4, URZ, PT ;  /* 0x0000000000ff782f */ /* 0x000fe80003880000 */
[----:B------:R-:W-:Y:S11]  /*4820*/  PLOP3.LUT P4, PT, P0, P4, PT, 0xf2, 0x2f ;  /* 0x00000000002f781c */ /* 0x000ff60000789e72 */
[----:B------:R-:W-:Y:S02]  /*4830*/  @!UPT UIADD3 URZ, UPT, UPT, URZ, URZ, URZ ;  /* 0x000000fffffff290 */ /* 0x000fe4000fffe0ff */
[----:B-1----:R-:W-:Y:S05]  /*4840*/  @!P4 IADD3 R9, P0, PT, R32, 0x580, RZ ;  /* 0x000005802009c810 */ /* 0x002fea0007f1e0ff */
[----:B--2---:R-:W-:Y:S01]  /*4850*/  @!P4 IMAD.X R0, RZ, RZ, R33, P0 ;  /* 0x000000ffff00c224 */ /* 0x004fe200000e0621 */
[----:B----4-:R-:W-:Y:S07]  /*4860*/  @!P2 BRA `(.L_x_91) ;  /* 0x000000740080a947 */ /* 0x010fee0003800000 */
.L_x_180:
[----:B------:R-:W-:Y:S01]  /*4870*/  @!P4 R2UR UR8, R0 ;  /* 0x000000000008c2ca */ /* 0x000fe200000e0000 */
[----:B------:R-:W-:Y:S01]  /*4880*/  VOTEU.ALL UP1, P4 ;  /* 0x0000000000ff7886 */ /* 0x000fe20002020000 */
[----:B------:R-:W-:Y:S01]  /*4890*/  @!P4 R2UR UR9, R9 ;  /* 0x000000000909c2ca */ /* 0x000fe200000e0000 */
[----:B------:R-:W-:Y:S01]  /*48a0*/  @!P4 IMAD.MOV.U32 R0, RZ, RZ, 0x4000 ;  /* 0x00004000ff00c424 */ /* 0x000fe200078e00ff */
[----:B------:R-:W-:Y:S01]  /*48b0*/  UMOV UR10, 0x0 ;  /* 0x00000000000a7882 */ /* 0x000fe20000000000 */
[----:B------:R-:W-:Y:S01]  /*48c0*/  UMOV UR11, 0x10000000 ;  /* 0x10000000000b7882 */ /* 0x000fe20000000000 */
[----:B------:R-:W-:Y:S01]  /*48d0*/  @!UP1 UIADD3 UR32, UPT, UPT, UR6, 0x400, URZ ;  /* 0x0000040006209890 */ /* 0x000fe2000fffe0ff */
[----:B------:R-:W-:Y:S01]  /*48e0*/  @!P4 IADD3 R9, P0, PT, R32, 0x580, RZ ;  /* 0x000005802009c810 */ /* 0x000fe20007f1e0ff */
[----:B------:R-:W-:Y:S01]  /*48f0*/  VOTEU.ALL UP1, P4 ;  /* 0x0000000000ff7886 */ /* 0x000fe20002020000 */
[----:B------:R-:W-:Y:S04]  /*4900*/  UMOV UR36, UR44 ;  /* 0x0000002c00247c82 */ /* 0x000fe80008000000 */
[----:B------:R-:W-:Y:S01]  /*4910*/  IMAD.U32 R11, RZ, RZ, UR8 ;  /* 0x00000008ff0b7e24 */ /* 0x000fe2000f8e00ff */
[----:B------:R-:W-:Y:S01]  /*4920*/  UPRMT UR8, UR45, 0x654, UR33 ;  /* 0x000006542d087896 */ /* 0x000fe20008000021 */
[----:B------:R-:W-:Y:S03]  /*4930*/  IMAD.U32 R10, RZ, RZ, UR9 ;  /* 0x00000009ff0a7e24 */ /* 0x000fe6000f8e00ff */
[----:B------:R-:W-:Y:S02]  /*4940*/  @!P4 R2UR UR15, R11 ;  /* 0x000000000b0fc2ca */ /* 0x000fe400000e0000 */
[----:B------:R-:W-:Y:S11]  /*4950*/  @!P4 R2UR UR14, R10 ;  /* 0x000000000a0ec2ca */ /* 0x000ff600000e0000 */
[----:B------:R-:W-:Y:S02]  /*4960*/  @!UPT UIADD3 URZ, UPT, UPT, URZ, URZ, URZ ;  /* 0x000000fffffff290 */ /* 0x000fe4000fffe0ff */
[----:B------:R2:W-:Y:S01]  /*4970*/  @!UP1 UTMALDG.3D [UR32], [UR14], desc[UR10] ;  /* 0x00000a200e0095b4 */ /* 0x0005e20008011000 */
[----:B------:R4:W-:Y:S01]  /*4980*/  @!P4 SYNCS.ARRIVE.TRANS64.RED.A0TR RZ, [UR6+0x50], R0 ;  /* 0x00005000ffffc9a7 */ /* 0x0009e20008300406 */
[----:B------:R-:W-:Y:S01]  /*4990*/  SYNCS.ARRIVE.TRANS64.RED.A1T0 RZ, [UR8], RZ ;  /* 0x000000ffffff79a7 */ /* 0x000fe20008100408 */
[----:B----4-:R-:W-:Y:S01]  /*49a0*/  @!P4 IMAD.X R0, RZ, RZ, R33, P0 ;  /* 0x000000ffff00c224 */ /* 0x010fe200000e0621 */
[----:B------:R-:W4:Y:S02]  /*49b0*/  SYNCS.PHASECHK.TRANS64.TRYWAIT P2, [UR6+0x78], R12 ;  /* 0x0000780cff0075a7 */ /* 0x000f240008041106 */
[----:B--2-4-:R-:W-:Y:S05]  /*49c0*/  @!P2 BRA `(.L_x_92) ;  /* 0x000000740040a947 */ /* 0x014fea0003800000 */
.L_x_182:
        /* <DEDUP_REMOVED lines=8> */
[----:B------:R-:W-:Y:S01]  /*4a50*/  @!UP1 UIADD3 UR24, UPT, UPT, UR6, 0x4400, URZ ;  /* 0x0000440006189890 */ /* 0x000fe2000fffe0ff */
[----:B------:R-:W-:Y:S01]  /*4a60*/  VOTEU.ALL UP1, P4 ;  /* 0x0000000000ff7886 */ /* 0x000fe20002020000 */
[----:B------:R-:W-:Y:S01]  /*4a70*/  UMOV UR27, UR35 ;  /* 0x00000023001b7c82 */ /* 0x000fe20008000000 */
[----:B------:R-:W-:Y:S02]  /*4a80*/  UMOV UR28, UR44 ;  /* 0x0000002c001c7c82 */ /* 0x000fe40008000000 */
[----:B------:R-:W-:Y:S01]  /*4a90*/  IMAD.U32 R11, RZ, RZ, UR8 ;  /* 0x00000008ff0b7e24 */ /* 0x000fe2000f8e00ff */
[----:B------:R-:W-:Y:S01]  /*4aa0*/  UPRMT UR8, UR45, 0x654, UR25 ;  /* 0x000006542d087896 */ /* 0x000fe20008000019 */
[----:B------:R-:W-:Y:S02]  /*4ab0*/  IMAD.U32 R10, RZ, RZ, UR9 ;  /* 0x00000009ff0a7e24 */ /* 0x000fe4000f8e00ff */
[----:B------:R-:W-:Y:S01]  /*4ac0*/  @!P4 IMAD.X R20, RZ, RZ, R33, P0 ;  /* 0x000000ffff14c224 */ /* 0x000fe200000e0621 */
[----:B------:R-:W-:Y:S02]  /*4ad0*/  @!P4 R2UR UR15, R11 ;  /* 0x000000000b0fc2ca */ /* 0x000fe400000e0000 */
[----:B------:R-:W-:Y:S11]  /*4ae0*/  @!P4 R2UR UR14, R10 ;  /* 0x000000000a0ec2ca */ /* 0x000ff600000e0000 */
[----:B------:R-:W-:Y:S02]  /*4af0*/  @!UPT UIADD3 URZ, UPT, UPT, URZ, URZ, URZ ;  /* 0x000000fffffff290 */ /* 0x000fe4000fffe0ff */
[----:B------:R2:W-:Y:S01]  /*4b00*/  @!UP1 UTMALDG.3D [UR24], [UR14], desc[UR10] ;  /* 0x00000a180e0095b4 */ /* 0x0005e20008011000 */
[----:B------:R2:W-:Y:S01]  /*4b10*/  @!P4 SYNCS.ARRIVE.TRANS64.RED.A0TR RZ, [UR6+0x58], R0 ;  /* 0x00005800ffffc9a7 */ /* 0x0005e20008300406 */
[----:B------:R-:W-:Y:S01]  /*4b20*/  SYNCS.ARRIVE.TRANS64.RED.A1T0 RZ, [UR8], RZ ;  /* 0x000000ffffff79a7 */ /* 0x000fe20008100408 */
[----:B------:R-:W4:Y:S02]  /*4b30*/  SYNCS.PHASECHK.TRANS64.TRYWAIT P2, [UR6+0x80], R12 ;  /* 0x0000800cff0075a7 */ /* 0x000f240008041106 */
[----:B--2-4-:R-:W-:Y:S05]  /*4b40*/  @!P2 BRA `(.L_x_93) ;  /* 0x0000007000f8a947 */ /* 0x014fea0003800000 */
.L_x_184:
[----:B------:R-:W2:Y:S01]  /*4b50*/  LDC.64 R14, c[0x0][0xb10] ;  /* 0x0002c400ff0e7b82 */ /* 0x000ea20000000a00 */
[----:B------:R-:W-:Y:S01]  /*4b60*/  @!P4 R2UR UR8, R20 ;  /* 0x000000001408c2ca */ /* 0x000fe200000e0000 */
[----:B------:R-:W-:Y:S01]  /*4b70*/  VOTEU.ALL UP1, P4 ;  /* 0x0000000000ff7886 */ /* 0x000fe20002020000 */
[----:B------:R-:W-:Y:S01]  /*4b80*/  @!P4 R2UR UR9, R21 ;  /* 0x000000001509c2ca */ /* 0x000fe200000e0000 */
[----:B------:R-:W-:Y:S01]  /*4b90*/  UMOV UR10, 0x0 ;  /* 0x00000000000a7882 */ /* 0x000fe20000000000 */
[----:B------:R-:W-:Y:S03]  /*4ba0*/  UMOV UR11, 0x10000000 ;  /* 0x10000000000b7882 */ /* 0x000fe60000000000 */
[----:B------:R-:W4:Y:S01]  /*4bb0*/  LDC.64 R10, c[0x0][0xb18] ;  /* 0x0002c600ff0a7b82 */ /* 0x000f220000000a00 */
[----:B------:R-:W-:Y:S01]  /*4bc0*/  @!UP1 UIADD3 UR18, UPT, UPT, UR34, 0x80, URZ ;  /* 0x0000008022129890 */ /* 0x000fe2000fffe0ff */
[----:B------:R-:W-:Y:S01]  /*4bd0*/  @P3 SHF.R.U32.HI R28, RZ, 0x10, R25 ;  /* 0x00000010ff1c3819 */ /* 0x000fe20000011619 */
[----:B------:R-:W-:Y:S01]  /*4be0*/  @!UP1 UIADD3 UR16, UPT, UPT, UR6, 0x8400, URZ ;  /* 0x0000840006109890 */ /* 0x000fe2000fffe0ff */
[----:B------:R-:W-:Y:S01]  /*4bf0*/  VIADD R30, R30, 0x1 ;  /* 0x000000011e1e7836 */ /* 0x000fe20000000000 */
[----:B------:R-:W-:Y:S03]  /*4c00*/  VOTEU.ALL UP1, P4 ;  /* 0x0000000000ff7886 */ /* 0x000fe60002020000 */
[----:B------:R-:W5:Y:S01]  /*4c10*/  @!P1 LDC R0, c[0x0][0xb20] ;  /* 0x0002c800ff009b82 */ /* 0x000f620000000800 */
[----:B------:R-:W-:Y:S01]  /*4c20*/  UMOV UR19, UR35 ;  /* 0x0000002300137c82 */ /* 0x000fe20008000000 */
[----:B------:R-:W-:Y:S01]  /*4c30*/  IMAD.U32 R21, RZ, RZ, UR8 ;  /* 0x00000008ff157e24 */ /* 0x000fe2000f8e00ff */
[----:B------:R-:W-:Y:S05]  /*4c40*/  UMOV UR20, UR44 ;  /* 0x0000002c00147c82 */ /* 0x000fea0008000000 */
[----:B-1----:R-:W1:Y:S01]  /*4c50*/  @!P1 LDC R3, c[0x0][0xb0c] ;  /* 0x0002c300ff039b82 */ /* 0x002e620000000800 */
[----:B------:R-:W-:Y:S01]  /*4c60*/  IMAD.U32 R20, RZ, RZ, UR9 ;  /* 0x00000009ff147e24 */ /* 0x000fe2000f8e00ff */
[----:B------:R-:W-:Y:S01]  /*4c70*/  UPRMT UR8, UR45, 0x654, UR17 ;  /* 0x000006542d087896 */ /* 0x000fe20008000011 */
[----:B------:R-:W-:Y:S03]  /*4c80*/  @!P4 R2UR UR15, R21 ;  /* 0x00000000150fc2ca */ /* 0x000fe600000e0000 */
[----:B------:R-:W-:Y:S01]  /*4c90*/  @!P4 R2UR UR14, R20 ;  /* 0x00000000140ec2ca */ /* 0x000fe200000e0000 */
[----:B------:R-:W-:Y:S11]  /*4ca0*/  @!P4 IMAD.MOV.U32 R20, RZ, RZ, 0x4000 ;  /* 0x00004000ff14c424 */ /* 0x000ff600078e00ff */
[----:B------:R-:W-:Y:S01]  /*4cb0*/  @!UPT UIADD3 URZ, UPT, UPT, URZ, URZ, URZ ;  /* 0x000000fffffff290 */ /* 0x000fe2000fffe0ff */
[----:B------:R1:W-:Y:S01]  /*4cc0*/  @!UP1 UTMALDG.3D [UR16], [UR14], desc[UR10] ;  /* 0x00000a100e0095b4 */ /* 0x0003e20008011000 */
[----:B------:R1:W-:Y:S02]  /*4cd0*/  @!P4 SYNCS.ARRIVE.TRANS64.RED.A0TR RZ, [UR6+0x60], R20 ;  /* 0x00006014ffffc9a7 */ /* 0x0003e40008300406 */
[----:B-1----:R-:W-:Y:S01]  /*4ce0*/  @!P1 ISETP.NE.AND P2, PT, R3, 0x1, PT ;  /* 0x000000010300980c */ /* 0x002fe20003f45270 */
[C---:B--2---:R-:W-:Y:S01]  /*4cf0*/  @!P1 IMAD.HI.U32 R14, R13.reuse, R14, RZ ;  /* 0x0000000e0d0e9227 */ /* 0x044fe200078e00ff */
[----:B----4-:R-:W-:Y:S03]  /*4d00*/  @!P1 ISETP.NE.AND P0, PT, R10, 0x1, PT ;  /* 0x000000010a00980c */ /* 0x010fe60003f05270 */
[C---:B------:R-:W-:Y:S01]  /*4d10*/  @!P1 IMAD.HI.U32 R11, R8.reuse, R11, RZ ;  /* 0x0000000b080b9227 */ /* 0x040fe200078e00ff */
[----:B------:R-:W-:Y:S04]  /*4d20*/  @!P1 SHF.R.U32.HI R14, RZ, R15, R14 ;  /* 0x0000000fff0e9219 */ /* 0x000fe8000001160e */
[----:B-----5:R-:W-:Y:S01]  /*4d30*/  @!P1 SHF.R.U32.HI R9, RZ, R0, R11 ;  /* 0x00000000ff099219 */ /* 0x020fe2000001160b */
[----:B------:R-:W-:Y:S01]  /*4d40*/  SYNCS.ARRIVE.TRANS64.RED.A1T0 RZ, [UR8], RZ ;  /* 0x000000ffffff79a7 */ /* 0x000fe20008100408 */
[----:B------:R-:W-:Y:S02]  /*4d50*/  @!P1 SEL R14, R13, R14, !P2 ;  /* 0x0000000e0d0e9207 */ /* 0x000fe40005000000 */
[----:B------:R-:W-:Y:S01]  /*4d60*/  @!P1 SEL R9, R8, R9, !P0 ;  /* 0x0000000908099207 */ /* 0x000fe20004000000 */
[----:B------:R-:W1:Y:S04]  /*4d70*/  SYNCS.PHASECHK.TRANS64.TRYWAIT P5, [UR6+0x88], R12 ;  /* 0x0000880cff0075a7 */ /* 0x000e6800080a1106 */
[----:B------:R-:W-:Y:S02]  /*4d80*/  @!P1 IMAD.IADD R0, R9, 0x1, -R14 ;  /* 0x0000000109009824 */ /* 0x000fe400078e0a0e */
[----:B------:R-:W-:Y:S02]  /*4d90*/  @!P1 IMAD.IADD R9, R14, 0x1, -R9 ;  /* 0x000000010e099824 */ /* 0x000fe400078e0a09 */
[----:B------:R-:W-:Y:S02]  /*4da0*/  @!P1 IMAD R13, R0, R3, R13 ;  /* 0x00000003000d9224 */ /* 0x000fe400078e020d */
[----:B------:R-:W-:Y:S01]  /*4db0*/  @!P1 IMAD R8, R9, R10, R8 ;  /* 0x0000000a09089224 */ /* 0x000fe200078e0208 */
[----:B-1----:R-:W-:Y:S06]  /*4dc0*/  @!P5 BRA `(.L_x_94) ;  /* 0x000000700070d947 */ /* 0x002fec0003800000 */
.L_x_186:
[----:B-1----:R-:W-:Y:S01]  /*4dd0*/  @!P4 IADD3 R3, P0, PT, R32, 0x580, RZ ;  /* 0x000005802003c810 */ /* 0x002fe20007f1e0ff */
[----:B------:R-:W-:Y:S01]  /*4de0*/  VOTEU.ALL UP1, P4 ;  /* 0x0000000000ff7886 */ /* 0x000fe20002020000 */
[----:B------:R-:W-:Y:S01]  /*4df0*/  UMOV UR18, 0x0 ;  /* 0x0000000000127882 */ /* 0x000fe20000000000 */
[----:B------:R-:W-:Y:S01]  /*4e00*/  UMOV UR19, 0x10000000 ;  /* 0x1000000000137882 */ /* 0x000fe20000000000 */
[----:B------:R-:W-:Y:S01]  /*4e10*/  @!P4 R2UR UR9, R3 ;  /* 0x000000000309c2ca */ /* 0x000fe200000e0000 */
[----:B------:R-:W-:Y:S01]  /*4e20*/  @!P4 IMAD.X R0, RZ, RZ, R33, P0 ;  /* 0x000000ffff00c224 */ /* 0x000fe200000e0621 */
[----:B------:R-:W-:Y:S01]  /*4e30*/  @!UP1 UIADD3 UR10, UPT, UPT, UR34, 0xc0, URZ ;  /* 0x000000c0220a9890 */ /* 0x000fe2000fffe0ff */
[----:B------:R-:W-:Y:S01]  /*4e40*/  ISETP.NE.AND P0, PT, R30, 0x2, PT ;  /* 0x000000021e00780c */ /* 0x000fe20003f05270 */
[----:B------:R-:W-:Y:S01]  /*4e50*/  UMOV UR11, UR35 ;  /* 0x00000023000b7c82 */ /* 0x000fe20008000000 */
[----:B------:R-:W-:Y:S01]  /*4e60*/  UMOV UR12, UR44 ;  /* 0x0000002c000c7c82 */ /* 0x000fe20008000000 */
[----:B------:R-:W-:Y:S01]  /*4e70*/  @!P4 R2UR UR8, R0 ;  /* 0x000000000008c2ca */ /* 0x000fe200000e0000 */
[----:B------:R-:W-:Y:S01]  /*4e80*/  IMAD.IADD R20, R8, 0x1, R180 ;  /* 0x0000000108147824 */ /* 0x000fe200078e02b4 */
[----:B------:R-:W-:Y:S01]  /*4e90*/  @P3 R2UR UR44, R28 ;  /* 0x000000001c2c32ca */ /* 0x000fe200000e0000 */
[----:B------:R-:W-:Y:S01]  /*4ea0*/  IMAD.IADD R21, R13, 0x1, R192 ;  /* 0x000000010d157824 */ /* 0x000fe200078e02c0 */
[----:B------:R-:W-:Y:S02]  /*4eb0*/  SEL R0, RZ, 0x1, P0 ;  /* 0x00000001ff007807 */ /* 0x000fe40000000000 */
[----:B------:R-:W-:Y:S01]  /*4ec0*/  LOP3.LUT R31, R31, 0x1, RZ, 0x3c, !PT ;  /* 0x000000011f1f7812 */ /* 0x000fe200078e3cff */
[----:B------:R-:W-:Y:S01]  /*4ed0*/  IMAD.U32 R10, RZ, RZ, UR9 ;  /* 0x00000009ff0a7e24 */ /* 0x000fe2000f8e00ff */
[----:B------:R-:W-:Y:S01]  /*4ee0*/  @!UP1 UIADD3 UR9, UPT, UPT, UR6, 0x68, URZ ;  /* 0x0000006806099890 */ /* 0x000fe2000fffe0ff */
[----:B------:R-:W-:Y:S02]  /*4ef0*/  LOP3.LUT R29, R29, R0, RZ, 0x3c, !PT ;  /* 0x000000001d1d7212 */ /* 0x000fe400078e3cff */
[----:B------:R-:W-:Y:S02]  /*4f00*/  SEL R30, R30, RZ, P0 ;  /* 0x000000ff1e1e7207 */ /* 0x000fe40000000000 */
[----:B------:R-:W-:Y:S01]  /*4f10*/  IMAD.U32 R11, RZ, RZ, UR8 ;  /* 0x00000008ff0b7e24 */ /* 0x000fe2000f8e00ff */
[----:B------:R-:W-:Y:S01]  /*4f20*/  @!P4 R2UR UR14, R10 ;  /* 0x000000000a0ec2ca */ /* 0x000fe200000e0000 */
[----:B------:R-:W-:Y:S01]  /*4f30*/  @!UP1 UIADD3 UR8, UPT, UPT, UR6, 0xc400, URZ ;  /* 0x0000c40006089890 */ /* 0x000fe2000fffe0ff */
[----:B------:R-:W-:Y:S02]  /*4f40*/  VOTEU.ALL UP1, P4 ;  /* 0x0000000000ff7886 */ /* 0x000fe40002020000 */
[----:B------:R-:W-:Y:S11]  /*4f50*/  @!P4 R2UR UR15, R11 ;  /* 0x000000000b0fc2ca */ /* 0x000ff600000e0000 */
[----:B------:R-:W-:Y:S02]  /*4f60*/  @!UPT UIADD3 URZ, UPT, UPT, URZ, URZ, URZ ;  /* 0x000000fffffff290 */ /* 0x000fe4000fffe0ff */
[----:B------:R2:W-:Y:S01]  /*4f70*/  @!UP1 UTMALDG.3D [UR8], [UR14], desc[UR18] ;  /* 0x000012080e0095b4 */ /* 0x0005e20008011000 */
[----:B------:R2:W-:Y:S01]  /*4f80*/  @!P4 SYNCS.ARRIVE.TRANS64.RED.A0TR RZ, [UR6+0x68], R23 ;  /* 0x00006817ffffc9a7 */ /* 0x0005e20008300406 */
[----:B------:R-:W-:Y:S01]  /*4f90*/  UPLOP3.LUT UP1, UPT, UPT, UPT, UPT, 0x80, 0x8 ;  /* 0x000000000008789c */ /* 0x000fe20003f2f070 */
[----:B------:R-:W-:Y:S01]  /*4fa0*/  SYNCS.ARRIVE.TRANS64.RED.A1T0 RZ, [UR13], RZ ;  /* 0x000000ffffff79a7 */ /* 0x000fe2000810040d */
[----:B------:R-:W-:Y:S09]  /*4fb0*/  @P3 BRA `(.L_x_95) ;  /* 0xfffffff000903947 */ /* 0x000ff2000383ffff */
[----:B------:R-:W-:-:S04]  /*4fc0*/  SHF.L.U32 R3, R31, 0x1f, RZ ;  /* 0x0000001f1f037819 */ /* 0x000fc800000006ff */
[----:B------:R-:W1:Y:S02]  /*4fd0*/  SYNCS.PHASECHK.TRANS64.TRYWAIT P0, [UR6+0x70], R3 ;  /* 0x00007003ff0075a7 */ /* 0x000e640008001106 */
[----:B-1----:R-:W-:Y:S05]  /*4fe0*/  @!P0 BRA `(.L_x_96) ;  /* 0x0000007000008947 */ /* 0x002fea0003800000 */
.L_x_188:
[----:B------:R-:W4:Y:S02]  /*4ff0*/  SYNCS.PHASECHK.TRANS64.TRYWAIT P0, [UR6+0x78], R3 ;  /* 0x00007803ff0075a7 */ /* 0x000f240008001106 */
[----:B----4-:R-:W-:Y:S05]  /*5000*/  @!P0 BRA `(.L_x_97) ;  /* 0x0000007000108947 */ /* 0x010fea0003800000 */
.L_x_190:
[----:B------:R-:W4:Y:S02]  /*5010*/  SYNCS.PHASECHK.TRANS64.TRYWAIT P0, [UR6+0x80], R3 ;  /* 0x00008003ff0075a7 */ /* 0x000f240008001106 */
[----:B----4-:R-:W-:Y:S05]  /*5020*/  @!P0 BRA `(.L_x_98) ;  /* 0x0000007000208947 */ /* 0x010fea0003800000 */
.L_x_192:
[----:B-1----:R-:W-:-:S07]  /*5030*/  MOV R0, UR6 ;  /* 0x0000000600007c02 */ /* 0x002fce0008000f00 */
.L_x_99:
[----:B-1----:R-:W-:-:S04]  /*5040*/  SHF.L.U32 R3, R31, 0x1f, RZ ;  /* 0x0000001f1f037819 */ /* 0x002fc800000006ff */
[----:B------:R1:W4:Y:S03]  /*5050*/  SYNCS.PHASECHK.TRANS64.TRYWAIT P0, [R0+URZ+0x88], R3 ;  /* 0x00008803000075a7 */ /* 0x00032600080011ff */
[----:B----4-:R-:W-:Y:S05]  /*5060*/  @!P0 NANOSLEEP.SYNCS 0x989680 ;  /* 0x009896800000895d */ /* 0x010fea0003900000 */
[----:B------:R-:W4:Y:S02]  /*5070*/  @!P0 SYNCS.PHASECHK.TRANS64 P0, [R0+URZ+0x88], R3 ;  /* 0x00008803000085a7 */ /* 0x000f2400080010ff */
[----:B--2-4-:R-:W-:Y:S05]  /*5080*/  @P0 EXIT ;  /* 0x000000000000094d */ /* 0x014fea0003800000 */
[----:B------:R-:W-:Y:S05]  /*5090*/  BRA `(.L_x_99) ;  /* 0xfffffffc00e87947 */ /* 0x000fea000383ffff */
.L_x_84:
[----:B------:R-:W-:-:S06]  /*50a0*/  UISETP.GE.AND UP1, UPT, UR10, 0x4, UPT ;  /* 0x000000040a00788c */ /* 0x000fcc000bf26270 */
[----:B------:R-:W-:-:S13]  /*50b0*/  PLOP3.LUT P0, PT, PT, PT, UP1, 0x80, 0x8 ;  /* 0x000000000008781c */ /* 0x000fda0003f0f018 */
[----:B------:R-:W-:Y:S05]  /*50c0*/  @!P0 EXIT ;  /* 0x000000000000894d */ /* 0x000fea0003800000 */
[----:B------:R-:W-:Y:S01]  /*50d0*/  BAR.SYNC.DEFER_BLOCKING 0x6, 0xa0 ;  /* 0x0182800000007b1d */ /* 0x000fe20000010000 */
[C---:B------:R-:W-:Y:S01]  /*50e0*/  IMAD.SHL.U32 R198, R209.reuse, 0x40, RZ ;  /* 0x00000040d1c67824 */ /* 0x040fe200078e00ff */
[C---:B------:R-:W-:Y:S01]  /*50f0*/  LOP3.LUT R199, R209.reuse, 0x1, RZ, 0xc0, !PT ;  /* 0x00000001d1c77812 */ /* 0x040fe200078ec0ff */
[C---:B------:R-:W-:Y:S01]  /*5100*/  IMAD.SHL.U32 R3, R209.reuse, 0x8, RZ ;  /* 0x00000008d1037824 */ /* 0x040fe200078e00ff */
[----:B------:R-:W-:Y:S01]  /*5110*/  LOP3.LUT R208, R2, 0x60, R209, 0xf8, !PT ;  /* 0x0000006002d07812 */ /* 0x000fe200078ef8d1 */
[----:B------:R-:W-:Y:S01]  /*5120*/  IMAD.U32 R181, R209, 0x10000, RZ ;  /* 0x00010000d1b57824 */ /* 0x000fe200078e00ff */
[----:B------:R-:W-:Y:S02]  /*5130*/  UMOV UR48, 0x400 ;  /* 0x0000040000307882 */ /* 0x000fe40000000000 */
[----:B------:R-:W1:Y:S01]  /*5140*/  LDC R197, c[0x0][0x370] ;  /* 0x0000dc00ffc57b82 */ /* 0x000e620000000800 */
[----:B------:R-:W-:Y:S01]  /*5150*/  ULEA UR48, UR45, UR48, 0x18 ;  /* 0x000000302d307291 */ /* 0x000fe2000f8ec0ff */
[----:B------:R-:W-:Y:S01]  /*5160*/  LOP3.LUT R4, R198, 0x1c0, RZ, 0xc0, !PT ;  /* 0x000001c0c6047812 */ /* 0x000fe200078ec0ff */
[----:B------:R-:W-:Y:S01]  /*5170*/  IMAD.MOV.U32 R207, RZ, RZ, 0x2 ;  /* 0x00000002ffcf7424 */ /* 0x000fe200078e00ff */
[----:B------:R-:W-:Y:S01]  /*5180*/  ISETP.NE.U32.AND P0, PT, R199, 0x1, PT ;  /* 0x00000001c700780c */ /* 0x000fe20003f05070 */
[----:B------:R-:W-:Y:S01]  /*5190*/  UIADD3 UR4, UPT, UPT, UR48, 0x400, URZ ;  /* 0x0000040030047890 */ /* 0x000fe2000fffe0ff */
[----:B------:R-:W-:Y:S01]  /*51a0*/  LOP3.LUT R3, R4, 0x38, R3, 0xf8, !PT ;  /* 0x0000003804037812 */ /* 0x000fe200078ef803 */
[----:B------:R-:W-:Y:S01]  /*51b0*/  IMAD.MOV.U32 R206, RZ, RZ, 0x4 ;  /* 0x00000004ffce7424 */ /* 0x000fe200078e00ff */
[----:B------:R-:W2:Y:S01]  /*51c0*/  LDC R138, c[0x0][0xb0c] ;  /* 0x0002c300ff8a7b82 */ /* 0x000ea20000000800 */
[----:B------:R-:W-:Y:S01]  /*51d0*/  LOP3.LUT R181, R181, 0x600000, RZ, 0xc0, !PT ;  /* 0x00600000b5b57812 */ /* 0x000fe200078ec0ff */
[----:B------:R-:W-:Y:S01]  /*51e0*/  IMAD.MOV.U32 R205, RZ, RZ, 0x1 ;  /* 0x00000001ffcd7424 */ /* 0x000fe200078e00ff */
[----:B------:R-:W-:Y:S01]  /*51f0*/  R2P PR, R209, 0x6 ;  /* 0x00000006d1007804 */ /* 0x000fe20000000000 */
[----:B------:R-:W-:Y:S01]  /*5200*/  IMAD.MOV.U32 R144, RZ, RZ, RZ ;  /* 0x000000ffff907224 */ /* 0x000fe200078e00ff */
[----:B------:R-:W-:Y:S01]  /*5210*/  LOP3.LUT R198, R3, 0x1e00, R198, 0xf8, !PT ;  /* 0x00001e0003c67812 */ /* 0x000fe200078ef8c6 */
[----:B------:R-:W-:Y:S01]  /*5220*/  IMAD.MOV.U32 R204, RZ, RZ, RZ ;  /* 0x000000ffffcc7224 */ /* 0x000fe200078e00ff */
[----:B------:R-:W-:Y:S01]  /*5230*/  P2R R3, PR, RZ, 0x1 ;  /* 0x00000001ff037803 */ /* 0x000fe20000000000 */
[----:B------:R-:W3:Y:S01]  /*5240*/  LDC R194, c[0x0][0xb20] ;  /* 0x0002c800ffc27b82 */ /* 0x000ee20000000800 */
[----:B------:R-:W4:Y:S01]  /*5250*/  LDS R0, [UR48+0x130] ;  /* 0x00013030ff007984 */ /* 0x000f220008000800 */
[----:B------:R-:W-:Y:S01]  /*5260*/  LOP3.LUT R209, R209, 0x60, RZ, 0xc0, !PT ;  /* 0x00000060d1d17812 */ /* 0x000fe200078ec0ff */
[----:B------:R-:W-:Y:S01]  /*5270*/  IMAD.MOV.U32 R211, RZ, RZ, RZ ;  /* 0x000000ffffd37224 */ /* 0x000fe200078e00ff */
[----:B------:R-:W-:Y:S01]  /*5280*/  SEL R207, R207, 0xfffffffe, !P1 ;  /* 0xfffffffecfcf7807 */ /* 0x000fe20004800000 */
[----:B------:R-:W-:Y:S01]  /*5290*/  IMAD.MOV.U32 R203, RZ, RZ, RZ ;  /* 0x000000ffffcb7224 */ /* 0x000fe200078e00ff */
[----:B------:R-:W-:Y:S01]  /*52a0*/  SEL R206, R206, 0xfffffffc, !P2 ;  /* 0xfffffffccece7807 */ /* 0x000fe20005000000 */
[----:B------:R-:W-:Y:S01]  /*52b0*/  IMAD.U32 R201, RZ, RZ, UR4 ;  /* 0x00000004ffc97e24 */ /* 0x000fe2000f8e00ff */
[----:B------:R-:W1:Y:S01]  /*52c0*/  LDC R137, c[0x0][0xb30] ;  /* 0x0002cc00ff897b82 */ /* 0x000e620000000800 */
[----:B------:R-:W1:Y:S01]  /*52d0*/  LDCU.64 UR52, c[0x0][0x348] ;  /* 0x00006900ff3477ac */ /* 0x000e620008000a00 */
[----:B------:R-:W1:Y:S06]  /*52e0*/  LDCU UR49, c[0x0][0x384] ;  /* 0x00007080ff3177ac */ /* 0x000e6c0008000800 */
[----:B------:R-:W1:Y:S01]  /*52f0*/  LDC R195, c[0x0][0x388] ;  /* 0x0000e200ffc37b82 */ /* 0x000e620000000800 */
[----:B------:R-:W1:Y:S01]  /*5300*/  LDCU.64 UR40, c[0x0][0x888] ;  /* 0x00011100ff2877ac */ /* 0x000e620008000a00 */
[----:B------:R-:W1:Y:S06]  /*5310*/  LDCU.64 UR42, c[0x0][0x8c0] ;  /* 0x00011800ff2a77ac */ /* 0x000e6c0008000a00 */
[----:B------:R-:W1:Y:S01]  /*5320*/  LDC.64 R190, c[0x0][0xb10] ;  /* 0x0002c400ffbe7b82 */ /* 0x000e620000000a00 */
[----:B------:R-:W-:Y:S01]  /*5330*/  UMOV UR50, URZ ;  /* 0x000000ff00327c82 */ /* 0x000fe20008000000 */
[----:B------:R-:W-:-:S06]  /*5340*/  UMOV UR51, URZ ;  /* 0x000000ff00337c82 */ /* 0x000fcc0008000000 */
[----:B------:R-:W1:Y:S08]  /*5350*/  LDC.64 R132, c[0x0][0xb18] ;  /* 0x0002c600ff847b82 */ /* 0x000e700000000a00 */
[----:B------:R-:W1:Y:S01]  /*5360*/  LDC.64 R186, c[0x0][0x888] ;  /* 0x00022200ffba7b82 */ /* 0x000e620000000a00 */
[----:B----4-:R-:W-:-:S07]  /*5370*/  IMAD.IADD R181, R0, 0x1, R181 ;  /* 0x0000000100b57824 */ /* 0x010fce00078e02b5 */
[----:B------:R-:W4:Y:S08]  /*5380*/  LDC.64 R130, c[0x0][0xb28] ;  /* 0x0002ca00ff827b82 */ /* 0x000f300000000a00 */
[----:B------:R-:W1:Y:S08]  /*5390*/  LDC.64 R188, c[0x0][0x890] ;  /* 0x00022400ffbc7b82 */ /* 0x000e700000000a00 */
[----:B------:R-:W1:Y:S08]  /*53a0*/  LDC.64 R184, c[0x0][0x8b0] ;  /* 0x00022c00ffb87b82 */ /* 0x000e700000000a00 */
[----:B------:R-:W1:Y:S08]  /*53b0*/  LDC.64 R182, c[0x0][0x8a8] ;  /* 0x00022a00ffb67b82 */ /* 0x000e700000000a00 */
[----:B------:R-:W1:Y:S08]  /*53c0*/  LDC.64 R134, c[0x0][0x8d0] ;  /* 0x00023400ff867b82 */ /* 0x000e700000000a00 */
[----:B--23--:R-:W1:Y:S02]  /*53d0*/  LDC R196, c[0x0][0x374] ;  /* 0x0000dd00ffc47b82 */ /* 0x00ce640000000800 */
.L_x_144:
[----:B------:R-:W-:Y:S02]  /*53e0*/  LEA R0, R211, UR48, 0x3 ;  /* 0x00000030d3007c11 */ /* 0x000fe4000f8e18ff */
[----:B------:R-:W-:Y:S02]  /*53f0*/  SHF.L.U32 R3, R203, 0x1f, RZ ;  /* 0x0000001fcb037819 */ /* 0x000fe400000006ff */
[----:B-1----:R-:W-:Y:S02]  /*5400*/  LEA R16, R211, UR48, 0x4 ;  /* 0x00000030d3107c11 */ /* 0x002fe4000f8e20ff */
[----:B------:R-:W2:Y:S02]  /*5410*/  SYNCS.PHASECHK.TRANS64.TRYWAIT P0, [R0+URZ+0xa0], R3 ;  /* 0x0000a003000075a7 */ /* 0x000ea400080011ff */
[----:B--2---:R-:W-:Y:S05]  /*5420*/  @!P0 BRA `(.L_x_100) ;  /* 0x0000006c00388947 */ /* 0x004fea0003800000 */
.L_x_193:
[----:B------:R-:W3:Y:S01]  /*5430*/  LDC.64 R12, c[0x0][0xb10] ;  /* 0x0002c400ff0c7b82 */ /* 0x000ee20000000a00 */
[----:B------:R-:W4:Y:S01]  /*5440*/  LDS.128 R16, [R16+0x110] ;  /* 0x0001100010107984 */ /* 0x000f220000000c00 */
[----:B-1----:R-:W-:Y:S01]  /*5450*/  ISETP.NE.AND P1, PT, R137, 0x1, PT ;  /* 0x000000018900780c */ /* 0x002fe20003f25270 */
[----:B--2---:R-:W-:Y:S01]  /*5460*/  VIADD R0, R0, 0xb0 ;  /* 0x000000b000007836 */ /* 0x004fe20000000000 */
[----:B------:R-:W-:Y:S04]  /*5470*/  ISETP.GE.AND P0, PT, R136, 0x1, PT ;  /* 0x000000018800780c */ /* 0x000fe80003f06270 */
[----:B------:R-:W1:Y:S01]  /*5480*/  LDC.64 R10, c[0x0][0xb18] ;  /* 0x0002c600ff0a7b82 */ /* 0x000e620000000a00 */
[----:B------:R-:W-:Y:S01]  /*5490*/  PRMT R0, RZ, 0x654, R0 ;  /* 0x00000654ff007816 */ /* 0x000fe20000000000 */
[----:B------:R-:W-:Y:S01]  /*54a0*/  @!PT LDS RZ, [RZ] ;  /* 0x00000000fffff984 */ /* 0x000fe20000000800 */
[----:B------:R-:W-:Y:S01]  /*54b0*/  @!PT LDS RZ, [RZ] ;  /* 0x00000000fffff984 */ /* 0x000fe20000000800 */
[----:B------:R-:W-:Y:S01]  /*54c0*/  @!PT LDS RZ, [RZ] ;  /* 0x00000000fffff984 */ /* 0x000fe20000000800 */
[----:B------:R-:W-:Y:S01]  /*54d0*/  @!PT LDS RZ, [RZ] ;  /* 0x00000000fffff984 */ /* 0x000fe20000000800 */
[----:B------:R2:W-:Y:S06]  /*54e0*/  MEMBAR.ALL.CTA ;  /* 0x0000000000007992 */ /* 0x0005ec0000008000 */
[----:B--2---:R-:W2:Y:S01]  /*54f0*/  FENCE.VIEW.ASYNC.S ;  /* 0x00000000000073c6 */ /* 0x004ea20000000000 */
[----:B------:R-:W1:Y:S08]  /*5500*/  @!P1 LDC R14, c[0x0][0xb20] ;  /* 0x0002c800ff0e9b82 */ /* 0x000e700000000800 */
[----:B------:R-:W1:Y:S01]  /*5510*/  @!P1 LDC R9, c[0x0][0xb0c] ;  /* 0x0002c300ff099b82 */ /* 0x000e620000000800 */
[----:B--2---:R2:W-:Y:S01]  /*5520*/  SYNCS.ARRIVE.TRANS64.RED.A1T0 RZ, [R0+URZ], RZ ;  /* 0x000000ff00ff79a7 */ /* 0x0045e200081004ff */
[----:B----4-:R-:W-:Y:S04]  /*5530*/  LOP3.LUT P4, RZ, R18, 0x1, RZ, 0xc0, !PT ;  /* 0x0000000112ff7812 */ /* 0x010fe8000788c0ff */
[----:B------:R-:W-:Y:S09]  /*5540*/  P2R R210, PR, RZ, 0x10 ;  /* 0x00000010ffd27803 */ /* 0x000ff20000000000 */
[----:B------:R-:W-:Y:S02]  /*5550*/  @P4 MOV R141, R16 ;  /* 0x00000010008d4202 */ /* 0x000fe40000000f00 */
[----:B------:R-:W-:Y:S01]  /*5560*/  @P4 LOP3.LUT R139, R17, 0xffff, RZ, 0xc0, !PT ;  /* 0x0000ffff118b4812 */ /* 0x000fe200078ec0ff */
[----:B--23--:R-:W-:Y:S06]  /*5570*/  @!P0 BRA `(.L_x_101) ;  /* 0x0000000000a48947 */ /* 0x00cfec0003800000 */
[----:B------:R-:W-:Y:S01]  /*5580*/  IMAD.HI.U32 R23, R196, R133, RZ ;  /* 0x00000085c4177227 */ /* 0x000fe200078e00ff */
[----:B------:R-:W-:Y:S02]  /*5590*/  ISETP.NE.AND P0, PT, R132, 0x1, PT ;  /* 0x000000018400780c */ /* 0x000fe40003f05270 */
[----:B------:R-:W-:Y:S01]  /*55a0*/  ISETP.NE.AND P2, PT, R136, 0x1, PT ;  /* 0x000000018800780c */ /* 0x000fe20003f45270 */
[----:B------:R-:W-:Y:S01]  /*55b0*/  IMAD.HI.U32 R22, R197, R190, RZ ;  /* 0x000000bec5167227 */ /* 0x000fe200078e00ff */
[----:B------:R-:W-:Y:S02]  /*55c0*/  SHF.R.U32.HI R23, RZ, R194, R23 ;  /* 0x000000c2ff177219 */ /* 0x000fe40000011617 */
[----:B------:R-:W-:Y:S01]  /*55d0*/  ISETP.NE.AND P3, PT, R138, 0x1, PT ;  /* 0x000000018a00780c */ /* 0x000fe20003f65270 */
[----:B------:R-:W-:Y:S01]  /*55e0*/  IMAD.HI.U32 R26, R141, R190, RZ ;  /* 0x000000be8d1a7227 */ /* 0x000fe200078e00ff */
[----:B------:R-:W-:Y:S02]  /*55f0*/  SHF.R.U32.HI R22, RZ, R191, R22 ;  /* 0x000000bfff167219 */ /* 0x000fe40000011616 */
[----:B------:R-:W-:Y:S01]  /*5600*/  SEL R3, R196, R23, !P0 ;  /* 0x00000017c4037207 */ /* 0x000fe20004000000 */
[----:B------:R-:W-:Y:S01]  /*5610*/  IMAD.HI.U32 R23, R139, R133, RZ ;  /* 0x000000858b177227 */ /* 0x000fe200078e00ff */
[----:B------:R-:W-:Y:S02]  /*5620*/  SEL R7, R197, R22, !P3 ;  /* 0x00000016c5077207 */ /* 0x000fe40005800000 */
[----:B------:R-:W-:Y:S01]  /*5630*/  SHF.R.U32.HI R26, RZ, R191, R26 ;  /* 0x000000bfff1a7219 */ /* 0x000fe2000001161a */
[-C--:B------:R-:W-:Y:S04]  /*5640*/  IMAD.HI.U32 R22, R3, R130.reuse, RZ ;  /* 0x0000008203167227 */ /* 0x080fe800078e00ff */
[----:B------:R-:W-:Y:S01]  /*5650*/  IMAD.HI.U32 R24, R7, R130, RZ ;  /* 0x0000008207187227 */ /* 0x000fe200078e00ff */
[-C--:B------:R-:W-:Y:S02]  /*5660*/  @P2 SHF.R.U32.HI R3, RZ, R131.reuse, R22 ;  /* 0x00000083ff032219 */ /* 0x080fe40000011616 */
[----:B------:R-:W-:Y:S02]  /*5670*/  SHF.R.U32.HI R22, RZ, R194, R23 ;  /* 0x000000c2ff167219 */ /* 0x000fe40000011617 */
[----:B------:R-:W-:Y:S01]  /*5680*/  @P2 SHF.R.U32.HI R7, RZ, R131, R24 ;  /* 0x00000083ff072219 */ /* 0x000fe20000011618 */
[C---:B------:R-:W-:Y:S01]  /*5690*/  IMAD R2, R136.reuse, R3, RZ ;  /* 0x0000000388027224 */ /* 0x040fe200078e02ff */
[----:B------:R-:W-:Y:S02]  /*56a0*/  SEL R5, R139, R22, !P0 ;  /* 0x000000168b057207 */ /* 0x000fe40004000000 */
[----:B------:R-:W-:Y:S01]  /*56b0*/  SEL R3, R141, R26, !P3 ;  /* 0x0000001a8d037207 */ /* 0x000fe20005800000 */
[----:B------:R-:W-:Y:S01]  /*56c0*/  IMAD R4, R136, R7, RZ ;  /* 0x0000000788047224 */ /* 0x000fe200078e02ff */
[C---:B------:R-:W-:Y:S01]  /*56d0*/  ISETP.GE.AND P0, PT, R5.reuse, R2, PT ;  /* 0x000000020500720c */ /* 0x040fe20003f06270 */
[----:B------:R-:W-:Y:S03]  /*56e0*/  IMAD.HI.U32 R6, R5, R130, RZ ;  /* 0x0000008205067227 */ /* 0x000fe600078e00ff */
[----:B------:R-:W-:Y:S01]  /*56f0*/  ISETP.GE.OR P0, PT, R3, R4, P0 ;  /* 0x000000040300720c */ /* 0x000fe20000706670 */
[----:B------:R-:W-:Y:S01]  /*5700*/  IMAD.MOV R4, RZ, RZ, -R3 ;  /* 0x000000ffff047224 */ /* 0x000fe200078e0a03 */
[-C--:B------:R-:W-:Y:S03]  /*5710*/  SHF.R.U32.HI R6, RZ, R131.reuse, R6 ;  /* 0x00000083ff067219 */ /* 0x080fe60000011606 */
[----:B------:R-:W-:Y:S01]  /*5720*/  IMAD R141, R138, R4, R141 ;  /* 0x000000048a8d7224 */ /* 0x000fe200078e028d */
[----:B------:R-:W-:Y:S05]  /*5730*/  SEL R15, R5, R6, !P2 ;  /* 0x00000006050f7207 */ /* 0x000fea0005000000 */
[----:B------:R-:W-:Y:S02]  /*5740*/  IMAD.MOV R6, RZ, RZ, -R15 ;  /* 0x000000ffff067224 */ /* 0x000fe400078e0a0f */
[C---:B------:R-:W-:Y:S04]  /*5750*/  @!P0 IMAD.HI.U32 R2, R3.reuse, R130, RZ ;  /* 0x0000008203028227 */ /* 0x040fe800078e00ff */
[----:B------:R-:W-:Y:S01]  /*5760*/  IMAD R6, R136, R6, R5 ;  /* 0x0000000688067224 */ /* 0x000fe200078e0205 */
[----:B------:R-:W-:Y:S04]  /*5770*/  @!P0 SHF.R.U32.HI R2, RZ, R131, R2 ;  /* 0x00000083ff028219 */ /* 0x000fe80000011602 */
[----:B------:R-:W-:Y:S02]  /*5780*/  @!P0 SEL R0, R3, R2, !P2 ;  /* 0x0000000203008207 */ /* 0x000fe40005000000 */
[----:B------:R-:W-:Y:S02]  /*5790*/  IADD3 R2, PT, PT, -R5, RZ, RZ ;  /* 0x000000ff05027210 */ /* 0x000fe40007ffe1ff */
[----:B------:R-:W-:Y:S01]  /*57a0*/  @!P0 IADD3 R8, PT, PT, R15, -R0, RZ ;  /* 0x800000000f088210 */ /* 0x000fe20007ffe0ff */
[----:B------:R-:W-:Y:S02]  /*57b0*/  @!P0 IMAD R0, R7, R6, R0 ;  /* 0x0000000607008224 */ /* 0x000fe400078e0200 */
[----:B------:R-:W-:Y:S02]  /*57c0*/  IMAD R139, R132, R2, R139 ;  /* 0x00000002848b7224 */ /* 0x000fe400078e028b */
[----:B------:R-:W-:Y:S02]  /*57d0*/  @!P0 IMAD R5, R8, R136, R3 ;  /* 0x0000008808058224 */ /* 0x000fe400078e0203 */
[----:B------:R-:W-:Y:S04]  /*57e0*/  @!P0 IMAD.MOV.U32 R3, RZ, RZ, R0 ;  /* 0x000000ffff038224 */ /* 0x000fe800078e0000 */
[----:B------:R-:W-:Y:S02]  /*57f0*/  IMAD R141, R3, R138, R141 ;  /* 0x0000008a038d7224 */ /* 0x000fe400078e028d */
[----:B------:R-:W-:Y:S07]  /*5800*/  IMAD R139, R5, R132, R139 ;  /* 0x00000084058b7224 */ /* 0x000fee00078e028b */
.L_x_101:
[----:B-1----:R-:W-:Y:S01]  /*5810*/  @!P1 ISETP.NE.AND P0, PT, R10, 0x1, PT ;  /* 0x000000010a00980c */ /* 0x002fe20003f05270 */
[----:B------:R-:W-:Y:S01]  /*5820*/  @!P1 IMAD.HI.U32 R3, R139, R11, RZ ;  /* 0x0000000b8b039227 */ /* 0x000fe200078e00ff */
[----:B------:R-:W-:Y:S01]  /*5830*/  R2UR UR38, R21 ;  /* 0x00000000152672ca */ /* 0x000fe200000e0000 */
[----:B------:R-:W-:Y:S01]  /*5840*/  BSSY.RECONVERGENT B6, `(.L_x_102) ;  /* 0x0000031000067945 */ /* 0x000fe20003800200 */
[----:B------:R-:W-:Y:S01]  /*5850*/  R2UR UR37, R20 ;  /* 0x00000000142572ca */ /* 0x000fe200000e0000 */
[----:B------:R-:W-:Y:S01]  /*5860*/  @!P1 IMAD.HI.U32 R0, R141, R12, RZ ;  /* 0x0000000c8d009227 */ /* 0x000fe200078e00ff */
[----:B------:R-:W-:Y:S02]  /*5870*/  @!P1 SHF.R.U32.HI R2, RZ, R14, R3 ;  /* 0x0000000eff029219 */ /* 0x000fe40000011603 */
[----:B------:R-:W-:Y:S01]  /*5880*/  @!P1 ISETP.NE.AND P2, PT, R9, 0x1, PT ;  /* 0x000000010900980c */ /* 0x000fe20003f45270 */
[----:B------:R-:W-:Y:S01]  /*5890*/  VIADD R211, R211, 0x1 ;  /* 0x00000001d3d37836 */ /* 0x000fe20000000000 */
[----:B------:R-:W-:Y:S02]  /*58a0*/  @!P1 SEL R2, R139, R2, !P0 ;  /* 0x000000028b029207 */ /* 0x000fe40004000000 */
[----:B------:R-:W-:Y:S02]  /*58b0*/  @!P1 SHF.R.U32.HI R0, RZ, R13, R0 ;  /* 0x0000000dff009219 */ /* 0x000fe40000011600 */
[----:B------:R-:W-:Y:S01]  /*58c0*/  LOP3.LUT P0, RZ, R201, 0x3f0, RZ, 0xc0, !PT ;  /* 0x000003f0c9ff7812 */ /* 0x000fe2000780c0ff */
[----:B------:R-:W-:Y:S01]  /*58d0*/  USHF.L.U32 UR38, UR38, 0x7, URZ ;  /* 0x0000000726267899 */ /* 0x000fe200080006ff */
[----:B------:R-:W-:Y:S01]  /*58e0*/  @!P1 SEL R3, R141, R0, !P2 ;  /* 0x000000008d039207 */ /* 0x000fe20005000000 */
[----:B------:R-:W-:Y:S01]  /*58f0*/  USHF.L.U32 UR37, UR37, 0x8, URZ ;  /* 0x0000000825257899 */ /* 0x000fe200080006ff */
[----:B------:R-:W-:Y:S03]  /*5900*/  @P4 SHF.R.U32.HI R202, RZ, 0x10, R17 ;  /* 0x00000010ffca4819 */ /* 0x000fe60000011611 */
[----:B------:R-:W-:Y:S02]  /*5910*/  @!P1 IMAD.IADD R0, R2, 0x1, -R3 ;  /* 0x0000000102009824 */ /* 0x000fe400078e0a03 */
[----:B------:R-:W-:Y:S02]  /*5920*/  @!P1 IMAD.IADD R2, R3, 0x1, -R2 ;  /* 0x0000000103029824 */ /* 0x000fe400078e0a02 */
[----:B------:R-:W-:Y:S02]  /*5930*/  @!P1 IMAD R141, R0, R9, R141 ;  /* 0x00000009008d9224 */ /* 0x000fe400078e028d */
[----:B------:R-:W-:Y:S01]  /*5940*/  @!P1 IMAD R139, R2, R10, R139 ;  /* 0x0000000a028b9224 */ /* 0x000fe200078e028b */
[----:B------:R-:W-:Y:S06]  /*5950*/  @!P0 BRA `(.L_x_103) ;  /* 0x00000000007c8947 */ /* 0x000fec0003800000 */
[----:B------:R-:W1:Y:S01]  /*5960*/  LDCU.64 UR8, c[0x4][0x80] ;  /* 0x01001000ff0877ac */ /* 0x000e620008000a00 */
[----:B------:R-:W-:Y:S01]  /*5970*/  MOV R2, 0x0 ;  /* 0x0000000000027802 */ /* 0x000fe20000000f00 */
[----:B------:R-:W-:Y:S02]  /*5980*/  HFMA2 R12, -RZ, RZ, 0, 5.9604644775390625e-08 ;  /* 0x00000001ff0c7431 */ /* 0x000fe400000001ff */
[----:B------:R-:W-:Y:S01]  /*5990*/  IMAD.MOV.U32 R8, RZ, RZ, 0x70 ;  /* 0x00000070ff087424 */ /* 0x000fe200078e00ff */
[----:B------:R2:W3:Y:S01]  /*59a0*/  LDC.64 R14, c[0x4][R2] ;  /* 0x01000000020e7b82 */ /* 0x0004e20000000a00 */
[----:B------:R-:W4:Y:S01]  /*59b0*/  LDCU.64 UR6, c[0x4][0x88] ;  /* 0x01001100ff0677ac */ /* 0x000f220008000a00 */
[----:B------:R-:W-:Y:S01]  /*59c0*/  IMAD.MOV.U32 R13, RZ, RZ, RZ ;  /* 0x000000ffff0d7224 */ /* 0x000fe200078e00ff */
[----:B------:R-:W2:Y:S01]  /*59d0*/  LDCU.64 UR4, c[0x4][0x8] ;  /* 0x01000100ff0477ac */ /* 0x000ea20008000a00 */
[----:B-1----:R-:W-:Y:S01]  /*59e0*/  MOV R5, UR9 ;  /* 0x0000000900057c02 */ /* 0x002fe20008000f00 */
[----:B------:R-:W-:Y:S01]  /*59f0*/  IMAD.U32 R4, RZ, RZ, UR8 ;  /* 0x00000008ff047e24 */ /* 0x000fe2000f8e00ff */
[----:B----4-:R-:W-:Y:S01]  /*5a00*/  MOV R7, UR7 ;  /* 0x0000000700077c02 */ /* 0x010fe20008000f00 */
[----:B------:R-:W-:Y:S01]  /*5a10*/  IMAD.U32 R6, RZ, RZ, UR6 ;  /* 0x00000006ff067e24 */ /* 0x000fe2000f8e00ff */
[----:B--2---:R-:W-:Y:S01]  /*5a20*/  MOV R11, UR5 ;  /* 0x00000005000b7c02 */ /* 0x004fe20008000f00 */
[----:B------:R-:W-:Y:S02]  /*5a30*/  IMAD.U32 R10, RZ, RZ, UR4 ;  /* 0x00000004ff0a7e24 */ /* 0x000fe4000f8e00ff */
[----:B------:R-:W-:Y:S07]  /*5a40*/  LEPC R20, `(.L_x_104) ;  /* 0x000000001014794e */ /* 0x000fee0000000000 */
[----:B---3-5:R-:W-:Y:S05]  /*5a50*/  CALL.ABS.NOINC R14 ;  /* 0x000000000e007343 */ /* 0x028fea0003c00000 */
.L_x_104:
[----:B------:R-:W1:Y:S01]  /*5a60*/  LDCU.64 UR8, c[0x4][0x80] ;  /* 0x01001000ff0877ac */ /* 0x000e620008000a00 */
[----:B------:R-:W2:Y:S01]  /*5a70*/  LDC.64 R2, c[0x4][R2] ;  /* 0x0100000002027b82 */ /* 0x000ea20000000a00 */
[----:B------:R-:W-:Y:S02]  /*5a80*/  HFMA2 R12, -RZ, RZ, 0, 5.9604644775390625e-08 ;  /* 0x00000001ff0c7431 */ /* 0x000fe400000001ff */
[----:B------:R-:W-:Y:S02]  /*5a90*/  IMAD.MOV.U32 R8, RZ, RZ, 0x70 ;  /* 0x00000070ff087424 */ /* 0x000fe400078e00ff */
[----:B------:R-:W-:Y:S01]  /*5aa0*/  IMAD.MOV.U32 R13, RZ, RZ, RZ ;  /* 0x000000ffff0d7224 */ /* 0x000fe200078e00ff */
[----:B------:R-:W3:Y:S01]  /*5ab0*/  LDCU.64 UR6, c[0x4][0x88] ;  /* 0x01001100ff0677ac */ /* 0x000ee20008000a00 */
[----:B------:R-:W4:Y:S01]  /*5ac0*/  LDCU.64 UR4, c[0x4][0x8] ;  /* 0x01000100ff0477ac */ /* 0x000f220008000a00 */
[----:B-1----:R-:W-:Y:S02]  /*5ad0*/  MOV R4, UR8 ;  /* 0x0000000800047c02 */ /* 0x002fe40008000f00 */
[----:B------:R-:W-:Y:S02]  /*5ae0*/  MOV R5, UR9 ;  /* 0x0000000900057c02 */ /* 0x000fe40008000f00 */
[----:B---3--:R-:W-:Y:S01]  /*5af0*/  MOV R7, UR7 ;  /* 0x0000000700077c02 */ /* 0x008fe20008000f00 */
[----:B------:R-:W-:Y:S01]  /*5b00*/  IMAD.U32 R6, RZ, RZ, UR6 ;  /* 0x00000006ff067e24 */ /* 0x000fe2000f8e00ff */
[----:B----4-:R-:W-:Y:S01]  /*5b10*/  MOV R11, UR5 ;  /* 0x00000005000b7c02 */ /* 0x010fe20008000f00 */
[----:B------:R-:W-:Y:S02]  /*5b20*/  IMAD.U32 R10, RZ, RZ, UR4 ;  /* 0x00000004ff0a7e24 */ /* 0x000fe4000f8e00ff */
[----:B------:R-:W-:Y:S07]  /*5b30*/  LEPC R20, `(.L_x_103) ;  /* 0x000000001014794e */ /* 0x000fee0000000000 */
[----:B--2---:R-:W-:Y:S05]  /*5b40*/  CALL.ABS.NOINC R2 ;  /* 0x0000000002007343 */ /* 0x004fea0003c00000 */
.L_x_103:
[----:B------:R-:W-:Y:S05]  /*5b50*/  BSYNC.RECONVERGENT B6 ;  /* 0x0000000000067941 */ /* 0x000fea0003800200 */
.L_x_102:
[C---:B------:R-:W-:Y:S02]  /*5b60*/  ISETP.NE.U32.AND P3, PT, R188.reuse, RZ, PT ;  /* 0x000000ffbc00720c */ /* 0x040fe40003f65070 */
[----:B------:R-:W-:Y:S02]  /*5b70*/  ISETP.NE.U32.AND P0, PT, RZ, UR40, PT ;  /* 0x00000028ff007c0c */ /* 0x000fe4000bf05070 */
[C---:B------:R-:W-:Y:S02]  /*5b80*/  ISETP.NE.AND.EX P3, PT, R189.reuse, RZ, PT, P3 ;  /* 0x000000ffbd00720c */ /* 0x040fe40003f65330 */
[----:B------:R-:W-:Y:S02]  /*5b90*/  ISETP.NE.U32.AND P4, PT, R188, RZ, PT ;  /* 0x000000ffbc00720c */ /* 0x000fe40003f85070 */
[----:B------:R-:W-:Y:S02]  /*5ba0*/  ISETP.NE.AND.EX P0, PT, RZ, UR41, PT, P0 ;  /* 0x00000029ff007c0c */ /* 0x000fe4000bf05300 */
[----:B------:R-:W-:Y:S02]  /*5bb0*/  ISETP.NE.U32.AND P2, PT, R184, RZ, PT ;  /* 0x000000ffb800720c */ /* 0x000fe40003f45070 */
[----:B------:R-:W-:Y:S02]  /*5bc0*/  ISETP.NE.U32.AND P1, PT, RZ, UR40, PT ;  /* 0x00000028ff007c0c */ /* 0x000fe4000bf25070 */
[----:B------:R-:W-:Y:S03]  /*5bd0*/  ISETP.NE.AND.EX P4, PT, R189, RZ, P0, P4 ;  /* 0x000000ffbd00720c */ /* 0x000fe60000785340 */
[----:B------:R-:W-:Y:S10]  /*5be0*/  @!P3 BRA `(.L_x_105) ;  /* 0x00000000002cb947 */ /* 0x000ff40003800000 */
[----:B------:R-:W-:Y:S01]  /*5bf0*/  ISETP.NE.U32.AND P0, PT, R186, RZ, PT ;  /* 0x000000ffba00720c */ /* 0x000fe20003f05070 */
[----:B------:R-:W-:Y:S03]  /*5c00*/  IMAD.MOV.U32 R193, RZ, RZ, 0x1 ;  /* 0x00000001ffc17424 */ /* 0x000fe600078e00ff */
[----:B------:R-:W-:Y:S11]  /*5c10*/  ISETP.NE.AND.EX P0, PT, R187, RZ, PT, P0 ;  /* 0x000000ffbb00720c */ /* 0x000ff60003f05300 */
[----:B------:R-:W-:Y:S02]  /*5c20*/  @!UPT UIADD3 URZ, UPT, UPT, URZ, URZ, URZ ;  /* 0x000000fffffff290 */ /* 0x000fe4000fffe0ff */
[----:B------:R-:W1:Y:S01]  /*5c30*/  @P0 LDC.64 R2, c[0x0][0x888] ;  /* 0x00022200ff020b82 */ /* 0x000e620000000a00 */
[----:B------:R-:W-:Y:S04]  /*5c40*/  @P0 IMAD R0, R188, UR44, RZ ;  /* 0x0000002cbc000c24 */ /* 0x000fe8000f8e02ff */
[----:B-1----:R-:W-:Y:S04]  /*5c50*/  @P0 IMAD.WIDE R2, R0, 0x4, R2 ;  /* 0x0000000400020825 */ /* 0x002fe800078e0202 */
[----:B------:R-:W-:Y:S01]  /*5c60*/  HFMA2 R0, -RZ, RZ, 0, 5.9604644775390625e-08 ;  /* 0x00000001ff007431 */ /* 0x000fe200000001ff */
[----:B-----5:R1:W5:Y:S04]  /*5c70*/  @P0 LDG.E R145, desc[UR46][R2.64] ;  /* 0x0000002e02910981 */ /* 0x020368000c1e1900 */
[----:B------:R-:W-:Y:S01]  /*5c80*/  @!P0 PRMT R193, R0, 0x7610, R193 ;  /* 0x0000761000c18816 */ /* 0x000fe200000000c1 */
[----:B-1----:R-:W2:Y:S06]  /*5c90*/  @!P0 LDC R145, c[0x0][0x880] ;  /* 0x00022000ff918b82 */ /* 0x002eac0000000800 */
.L_x_105:
[----:B------:R-:W-:Y:S02]  /*5ca0*/  ISETP.NE.AND.EX P2, PT, R185, RZ, PT, P2 ;  /* 0x000000ffb900720c */ /* 0x000fe40003f45320 */
[----:B------:R-:W-:Y:S02]  /*5cb0*/  PLOP3.LUT P0, PT, PT, PT, PT, 0x8, 0x80 ;  /* 0x000000000080781c */ /* 0x000fe40003f0e170 */
[----:B------:R-:W-:Y:S02]  /*5cc0*/  ISETP.NE.AND.EX P1, PT, RZ, UR41, PT, P1 ;  /* 0x00000029ff007c0c */ /* 0x000fe4000bf25310 */
[----:B------:R-:W-:Y:S07]  /*5cd0*/  @!P4 PLOP3.LUT P0, PT, P3, PT, PT, 0x80, 0x8 ;  /* 0x000000000008c81c */ /* 0x000fee0001f0f070 */
[----:B------:R-:W-:Y:S06]  /*5ce0*/  @!P2 BRA `(.L_x_106) ;  /* 0x000000000020a947 */ /* 0x000fec0003800000 */
[----:B------:R-:W-:Y:S04]  /*5cf0*/  ISETP.NE.U32.AND P2, PT, R182, RZ, PT ;  /* 0x000000ffb600720c */ /* 0x000fe80003f45070 */
[----:B------:R-:W-:Y:S11]  /*5d00*/  ISETP.NE.AND.EX P2, PT, R183, RZ, PT, P2 ;  /* 0x000000ffb700720c */ /* 0x000ff60003f45320 */
[----:B------:R-:W-:Y:S02]  /*5d10*/  @!UPT UIADD3 URZ, UPT, UPT, URZ, URZ, URZ ;  /* 0x000000fffffff290 */ /* 0x000fe4000fffe0ff */
[----:B------:R-:W1:Y:S01]  /*5d20*/  @P2 LDC.64 R2, c[0x0][0x8a8] ;  /* 0x00022a00ff022b82 */ /* 0x000e620000000a00 */
[----:B------:R-:W-:Y:S04]  /*5d30*/  @P2 IMAD R0, R184, UR44, RZ ;  /* 0x0000002cb8002c24 */ /* 0x000fe8000f8e02ff */
[----:B-1----:R-:W-:Y:S05]  /*5d40*/  @P2 IMAD.WIDE R2, R0, 0x4, R2 ;  /* 0x0000000400022825 */ /* 0x002fea00078e0202 */
[----:B-----5:R1:W5:Y:S02]  /*5d50*/  @P2 LDG.E R143, desc[UR46][R2.64] ;  /* 0x0000002e028f2981 */ /* 0x020364000c1e1900 */
[----:B-1----:R-:W3:Y:S02]  /*5d60*/  @!P2 LDC R143, c[0x0][0x8a0] ;  /* 0x00022800ff8fab82 */ /* 0x002ee40000000800 */
.L_x_106:
[----:B--2--5:R-:W-:Y:S01]  /*5d70*/  FSETP.NEU.AND P2, PT, R145, RZ, PT ;  /* 0x000000ff9100720b */ /* 0x024fe20003f4d000 */
[----:B------:R-:W-:Y:S01]  /*5d80*/  IMAD.U32 R3, RZ, RZ, UR38 ;  /* 0x00000026ff037e24 */ /* 0x000fe2000f8e00ff */
[----:B------:R-:W-:Y:S01]  /*5d90*/  SEL R4, RZ, 0xffffffff, P1 ;  /* 0xffffffffff047807 */ /* 0x000fe20000800000 */
[----:B------:R-:W-:Y:S01]  /*5da0*/  USHF.R.S32.HI UR4, URZ, 0x1f, UR44 ;  /* 0x0000001fff047899 */ /* 0x000fe2000801142c */
[----:B------:R-:W-:Y:S01]  /*5db0*/  @!P4 LOP3.LUT P1, RZ, R193, 0xff, RZ, 0xc0, !PT ;  /* 0x000000ffc1ffc812 */ /* 0x000fe2000782c0ff */
[----:B------:R-:W1:Y:S01]  /*5dc0*/  LDCU UR5, c[0x0][0x8c8] ;  /* 0x00011900ff0577ac */ /* 0x000e620008000800 */
[----:B------:R-:W-:Y:S02]  /*5dd0*/  @!P4 SEL R5, RZ, 0xffffffff, P2 ;  /* 0xffffffffff05c807 */ /* 0x000fe40001000000 */
[----:B------:R-:W-:Y:S01]  /*5de0*/  LOP3.LUT R205, R205, 0x1, RZ, 0x3c, !PT ;  /* 0x00000001cdcd7812 */ /* 0x000fe200078e3cff */
[----:B------:R-:W-:Y:S01]  /*5df0*/  UISETP.NE.U32.AND UP0, UPT, UR42, URZ, UPT ;  /* 0x000000ff2a00728c */ /* 0x000fe2000bf05070 */
[----:B------:R-:W-:Y:S01]  /*5e00*/  @P0 SEL R5, R4, R5, !P1 ;  /* 0x0000000504050207 */ /* 0x000fe20004800000 */
[----:B------:R-:W-:Y:S01]  /*5e10*/  IMAD R0, R134, UR4, RZ ;  /* 0x0000000486007c24 */ /* 0x000fe2000f8e02ff */
[----:B------:R-:W-:Y:S01]  /*5e20*/  IADD3 R8, P0, PT, R208, UR38, RZ ;  /* 0x00000026d0087c10 */ /* 0x000fe2000ff1e0ff */
[----:B------:R-:W-:Y:S01]  /*5e30*/  UISETP.NE.AND.EX UP0, UPT, UR43, URZ, UPT, UP0 ;  /* 0x000000ff2b00728c */ /* 0x000fe2000bf05300 */
[----:B------:R-:W-:Y:S01]  /*5e40*/  @!P4 LOP3.LUT R5, R5, 0x1, RZ, 0xc0, !PT ;  /* 0x000000010505c812 */ /* 0x000fe200078ec0ff */
[----:B------:R-:W-:Y:S01]  /*5e50*/  IMAD R0, R135, UR44, R0 ;  /* 0x0000002c87007c24 */ /* 0x000fe2000f8e0200 */
[----:B------:R-:W-:Y:S02]  /*5e60*/  LEA.HI.X.SX32 R9, R3, RZ, 0x1, P0 ;  /* 0x000000ff03097211 */ /* 0x000fe400000f0eff */
[----:B------:R-:W-:Y:S01]  /*5e70*/  ISETP.NE.U32.OR P5, PT, R5, 0x1, P4 ;  /* 0x000000010500780c */ /* 0x000fe200027a5470 */
[----:B------:R-:W-:Y:S03]  /*5e80*/  IMAD.WIDE.U32 R8, R134, UR44, R8 ;  /* 0x0000002c86087c25 */ /* 0x000fe6000f8e0008 */
[----:B------:R-:W-:Y:S01]  /*5e90*/  P2R R212, PR, RZ, 0x20 ;  /* 0x00000020ffd47803 */ /* 0x000fe20000000000 */
[----:B------:R-:W-:Y:S01]  /*5ea0*/  IMAD.IADD R3, R9, 0x1, R0 ;  /* 0x0000000109037824 */ /* 0x000fe200078e0200 */
[C---:B------:R-:W-:Y:S01]  /*5eb0*/  LEA R6, P0, R8.reuse, UR42, 0x1 ;  /* 0x0000002a08067c11 */ /* 0x040fe2000f8008ff */
[----:B-1----:R-:W-:Y:S03]  /*5ec0*/  IMAD.U32 R2, RZ, RZ, UR5 ;  /* 0x00000005ff027e24 */ /* 0x002fe6000f8e00ff */
[----:B------:R-:W-:Y:S03]  /*5ed0*/  LEA.HI.X R7, R8, UR43, R3, 0x1, P0 ;  /* 0x0000002b08077c11 */ /* 0x000fe600080f0c03 */
[----:B------:R-:W-:Y:S01]  /*5ee0*/  @P5 SHF.L.U32 R8, R205, 0x1f, RZ ;  /* 0x0000001fcd085819 */ /* 0x000fe200000006ff */
[----:B------:R-:W-:Y:S06]  /*5ef0*/  BRA.U !UP0, `(.L_x_107) ;  /* 0x0000000108187547 */ /* 0x000fec000b800000 */
[----:B------:R-:W-:Y:S01]  /*5f00*/  ISETP.LE.AND P0, PT, R195, UR37, PT ;  /* 0x00000025c3007c0c */ /* 0x000fe2000bf03270 */
[----:B------:R-:W-:Y:S05]  /*5f10*/  VIADD R0, R208, UR38 ;  /* 0x00000026d0007c36 */ /* 0x000fea0008000000 */
[----:B------:R-:W-:Y:S02]  /*5f20*/  ISETP.GE.OR P0, PT, R0, UR49, P0 ;  /* 0x0000003100007c0c */ /* 0x000fe40008706670 */
[----:B------:R-:W-:Y:S11]  /*5f30*/  PRMT R0, RZ, 0x7610, R0 ;  /* 0x00007610ff007816 */ /* 0x000ff60000000000 */
[----:B------:R-:W2:Y:S02]  /*5f40*/  @!P0 LDG.E.U16 R0, desc[UR46][R6.64] ;  /* 0x0000002e06008981 */ /* 0x000ea4000c1e1500 */
[----:B--2---:R-:W-:Y:S07]  /*5f50*/  HADD2.F32 R2, -RZ, R0.H0_H0 ;  /* 0x20000000ff027230 */ /* 0x004fee0000004100 */
.L_x_107:
[----:B------:R-:W1:Y:S01]  /*5f60*/  @P5 SYNCS.PHASECHK.TRANS64.TRYWAIT P1, [UR48+0x50], R8 ;  /* 0x00005008ff0055a7 */ /* 0x000e620008021130 */
[----:B------:R-:W-:Y:S01]  /*5f70*/  IMAD.SHL.U32 R217, R198, 0x2, RZ ;  /* 0x00000002c6d97824 */ /* 0x000fe200078e00ff */
[----:B------:R-:W-:Y:S01]  /*5f80*/  LEA R218, R144, UR48, 0x3 ;  /* 0x0000003090da7c11 */ /* 0x000fe2000f8e18ff */
[----:B------:R-:W-:Y:S01]  /*5f90*/  IMAD.SHL.U32 R147, R206, 0x10, RZ ;  /* 0x00000010ce937824 */ /* 0x000fe200078e00ff */
[----:B------:R-:W-:Y:S01]  /*5fa0*/  SHF.L.U32 R3, R204, 0x1f, RZ ;  /* 0x0000001fcc037819 */ /* 0x000fe200000006ff */
[----:B------:R-:W-:Y:S01]  /*5fb0*/  VIADD R220, R217, UR48 ;  /* 0x00000030d9dc7c36 */ /* 0x000fe20008000000 */
[----:B------:R-:W-:Y:S01]  /*5fc0*/  SEL R5, RZ, 0xffffffff, P2 ;  /* 0xffffffffff057807 */ /* 0x000fe20001000000 */
[----:B------:R-:W-:Y:S01]  /*5fd0*/  IMAD.SHL.U32 R226, R207, 0x10, RZ ;  /* 0x00000010cfe27824 */ /* 0x000fe200078e00ff */
[----:B------:R-:W-:Y:S01]  /*5fe0*/  LOP3.LUT P2, R213, R193, 0xff, RZ, 0xc0, !PT ;  /* 0x000000ffc1d57812 */ /* 0x000fe2000784c0ff */
[----:B------:R-:W-:Y:S01]  /*5ff0*/  IMAD.IADD R215, R220, 0x1, R147 ;  /* 0x00000001dcd77824 */ /* 0x000fe200078e0293 */
[----:B------:R-:W-:Y:S01]  /*6000*/  BSSY B1, `(.L_x_108) ;  /* 0x0000045000017945 */ /* 0x000fe20003800000 */
[----:B------:R-:W-:Y:S01]  /*6010*/  IMAD.MOV.U32 R223, RZ, RZ, 0x1 ;  /* 0x00000001ffdf7424 */ /* 0x000fe200078e00ff */
[----:B------:R-:W-:Y:S01]  /*6020*/  @P3 SEL R5, R4, R5, !P2 ;  /* 0x0000000504053207 */ /* 0x000fe20005000000 */
[----:B------:R-:W-:Y:S01]  /*6030*/  IMAD R146, R144, 0x100, R181 ;  /* 0x0000010090927824 */ /* 0x000fe200078e02b5 */
[----:B------:R-:W-:Y:S01]  /*6040*/  CS2R R150, SRZ ;  /* 0x0000000000967805 */ /* 0x000fe2000001ff00 */
[----:B------:R-:W-:Y:S01]  /*6050*/  IMAD.MOV.U32 R224, RZ, RZ, RZ ;  /* 0x000000ffffe07224 */ /* 0x000fe200078e00ff */
[----:B------:R2:W4:Y:S01]  /*6060*/  SYNCS.PHASECHK.TRANS64.TRYWAIT P0, [R218+URZ+0xc0], R3 ;  /* 0x0000c003da0075a7 */ /* 0x00052200080011ff */
[----:B------:R-:W-:Y:S02]  /*6070*/  LOP3.LUT R5, R5, 0x1, RZ, 0xc0, !PT ;  /* 0x0000000105057812 */ /* 0x000fe400078ec0ff */
[----:B------:R-:W-:Y:S02]  /*6080*/  CS2R R148, SRZ ;  /* 0x0000000000947805 */ /* 0x000fe4000001ff00 */
[----:B------:R-:W-:Y:S02]  /*6090*/  CS2R R154, SRZ ;  /* 0x00000000009a7805 */ /* 0x000fe4000001ff00 */
[----:B------:R-:W-:Y:S02]  /*60a0*/  CS2R R152, SRZ ;  /* 0x0000000000987805 */ /* 0x000fe4000001ff00 */
[----:B------:R-:W-:Y:S02]  /*60b0*/  ISETP.NE.U32.AND P4, PT, R5, 0x1, PT ;  /* 0x000000010500780c */ /* 0x000fe40003f85070 */
[----:B------:R-:W-:Y:S02]  /*60c0*/  CS2R R158, SRZ ;  /* 0x00000000009e7805 */ /* 0x000fe4000001ff00 */
[----:B------:R-:W-:Y:S02]  /*60d0*/  CS2R R156, SRZ ;  /* 0x00000000009c7805 */ /* 0x000fe4000001ff00 */
[----:B------:R-:W-:Y:S02]  /*60e0*/  CS2R R162, SRZ ;  /* 0x0000000000a27805 */ /* 0x000fe4000001ff00 */
[----:B------:R-:W-:Y:S01]  /*60f0*/  P2R R225, PR, RZ, 0x10 ;  /* 0x00000010ffe17803 */ /* 0x000fe20000000000 */
[----:B------:R-:W-:Y:S01]  /*6100*/  IMAD.IADD R216, R220, 0x1, R226 ;  /* 0x00000001dcd87824 */ /* 0x000fe200078e02e2 */
[----:B------:R-:W-:Y:S02]  /*6110*/  CS2R R160, SRZ ;  /* 0x0000000000a07805 */ /* 0x000fe4000001ff00 */
[----:B------:R-:W-:Y:S02]  /*6120*/  CS2R R166, SRZ ;  /* 0x0000000000a67805 */ /* 0x000fe4000001ff00 */
[----:B------:R-:W-:Y:S02]  /*6130*/  CS2R R164, SRZ ;  /* 0x0000000000a47805 */ /* 0x000fe4000001ff00 */
[----:B------:R-:W-:Y:S02]  /*6140*/  CS2R R170, SRZ ;  /* 0x0000000000aa7805 */ /* 0x000fe4000001ff00 */
[----:B------:R-:W-:Y:S02]  /*6150*/  CS2R R168, SRZ ;  /* 0x0000000000a87805 */ /* 0x000fe4000001ff00 */
[----:B------:R-:W-:Y:S02]  /*6160*/  CS2R R174, SRZ ;  /* 0x0000000000ae7805 */ /* 0x000fe4000001ff00 */
[----:B------:R-:W-:Y:S02]  /*6170*/  CS2R R172, SRZ ;  /* 0x0000000000ac7805 */ /* 0x000fe4000001ff00 */
[----:B------:R-:W-:Y:S02]  /*6180*/  CS2R R178, SRZ ;  /* 0x0000000000b27805 */ /* 0x000fe4000001ff00 */
[----:B------:R-:W-:Y:S01]  /*6190*/  CS2R R176, SRZ ;  /* 0x0000000000b07805 */ /* 0x000fe2000001ff00 */
[----:B------:R-:W-:Y:S01]  /*61a0*/  IMAD.IADD R214, R226, 0x1, R215 ;  /* 0x00000001e2d67824 */ /* 0x000fe200078e02d7 */
[----:B-1----:R-:W-:Y:S01]  /*61b0*/  @P5 SEL R223, RZ, 0x1, !P1 ;  /* 0x00000001ffdf5807 */ /* 0x002fe20004800000 */
[----:B--2---:R-:W-:Y:S06]  /*61c0*/  @!P5 BRA `(.L_x_109) ;  /* 0x0000000000a0d947 */ /* 0x004fec0003800000 */
[----:B------:R-:W-:Y:S01]  /*61d0*/  @P4 IMAD.MOV.U32 R5, RZ, RZ, -0x10 ;  /* 0xfffffff0ff054424 */ /* 0x000fe200078e00ff */
[----:B------:R-:W-:Y:S01]  /*61e0*/  ISETP.NE.AND P1, PT, R223, RZ, PT ;  /* 0x000000ffdf00720c */ /* 0x000fe20003f25270 */
[----:B------:R-:W-:Y:S01]  /*61f0*/  BSSY B0, `(.L_x_110) ;  /* 0x0000010000007945 */ /* 0x000fe20003800000 */
[----:B------:R-:W-:Y:S02]  /*6200*/  ISETP.NE.U32.AND P5, PT, R199, 0x1, PT ;  /* 0x00000001c700780c */ /* 0x000fe40003fa5070 */
[----:B------:R-:W-:Y:S02]  /*6210*/  CS2R R174, SRZ ;  /* 0x0000000000ae7805 */ /* 0x000fe4000001ff00 */
[----:B------:R-:W-:Y:S02]  /*6220*/  CS2R R172, SRZ ;  /* 0x0000000000ac7805 */ /* 0x000fe4000001ff00 */
[----:B------:R-:W-:Y:S02]  /*6230*/  CS2R R166, SRZ ;  /* 0x0000000000a67805 */ /* 0x000fe4000001ff00 */
[----:B------:R-:W-:Y:S02]  /*6240*/  @P4 SEL R5, R5, 0x10, !P5 ;  /* 0x0000001005054807 */ /* 0x000fe40006800000 */
[----:B------:R-:W-:Y:S02]  /*6250*/  CS2R R164, SRZ ;  /* 0x0000000000a47805 */ /* 0x000fe4000001ff00 */
[----:B------:R-:W-:Y:S02]  /*6260*/  CS2R R158, SRZ ;  /* 0x00000000009e7805 */ /* 0x000fe4000001ff00 */
[----:B------:R-:W-:Y:S01]  /*6270*/  CS2R R156, SRZ ;  /* 0x00000000009c7805 */ /* 0x000fe2000001ff00 */
[----:B------:R-:W-:Y:S02]  /*6280*/  @P4 IMAD.IADD R8, R220, 0x1, R5 ;  /* 0x00000001dc084824 */ /* 0x000fe400078e0205 */
[C---:B------:R-:W-:Y:S02]  /*6290*/  @P4 IMAD.IADD R6, R5.reuse, 0x1, R216 ;  /* 0x0000000105064824 */ /* 0x040fe400078e02d8 */
[----:B------:R-:W-:Y:S01]  /*62a0*/  @P4 IMAD.IADD R4, R5, 0x1, R215 ;  /* 0x0000000105044824 */ /* 0x000fe200078e02d7 */
[----:B------:R-:W-:Y:S06]  /*62b0*/  @P1 BRA `(.L_x_111) ;  /* 0x00000000000c1947 */ /* 0x000fec0003800000 */
[----:B------:R-:W-:Y:S04]  /*62c0*/  SHF.L.U32 R7, R205, 0x1f, RZ ;  /* 0x0000001fcd077819 */ /* 0x000fe800000006ff */
[----:B------:R-:W1:Y:S02]  /*62d0*/  SYNCS.PHASECHK.TRANS64.TRYWAIT P1, [UR48+0x50], R7 ;  /* 0x00005007ff0075a7 */ /* 0x000e640008021130 */
[----:B-1----:R-:W-:Y:S05]  /*62e0*/  @!P1 BRA `(.L_x_112) ;  /* 0x0000005c009c9947 */ /* 0x002fea0003800000 */
.L_x_111:
[----:B------:R-:W-:Y:S05]  /*62f0*/  BSYNC B0 ;  /* 0x0000000000007941 */ /* 0x000fea0003800000 */
.L_x_110:
[----:B------:R-:W-:Y:S01]  /*6300*/  ISETP.NE.AND P1, PT, R225, RZ, PT ;  /* 0x000000ffe100720c */ /* 0x000fe20003f25270 */
[----:B------:R-:W-:Y:S01]  /*6310*/  IMAD.MOV.U32 R151, RZ, RZ, RZ ;  /* 0x000000ffff977224 */ /* 0x000fe200078e00ff */
        /* <DEDUP_REMOVED lines=9> */
[----:B------:R-:W-:Y:S01]  /*63b0*/  IMAD.MOV.U32 R224, RZ, RZ, 0x1 ;  /* 0x00000001ffe07424 */ /* 0x000fe200078e00ff */
[----:B------:R2:W2:Y:S01]  /*63c0*/  @P1 LDS.128 R172, [R8+0x400] ;  /* 0x0004000008ac1984 */ /* 0x0004a20000000c00 */
[----:B-1----:R-:W-:Y:S03]  /*63d0*/  @P1 IMAD.IADD R0, R5, 0x1, R214 ;  /* 0x0000000105001824 */ /* 0x002fe600078e02d6 */
[----:B------:R1:W1:Y:S04]  /*63e0*/  @P1 LDS.128 R164, [R6+0x400] ;  /* 0x0004000006a41984 */ /* 0x0002680000000c00 */
[----:B------:R1:W1:Y:S04]  /*63f0*/  @P1 LDS.128 R156, [R4+0x400] ;  /* 0x00040000049c1984 */ /* 0x0002680000000c00 */
[----:B------:R1:W1:Y:S04]  /*6400*/  @P1 LDS.128 R148, [R0+0x400] ;  /* 0x0004000000941984 */ /* 0x0002680000000c00 */
[----:B------:R1:W1:Y:S04]  /*6410*/  @P1 LDS.128 R176, [R217+UR48+0x400] ;  /* 0x00040030d9b01984 */ /* 0x0002680008000c00 */
[----:B------:R1:W1:Y:S04]  /*6420*/  @P1 LDS.128 R168, [R216+0x400] ;  /* 0x00040000d8a81984 */ /* 0x0002680000000c00 */
[----:B------:R1:W1:Y:S04]  /*6430*/  @P1 LDS.128 R160, [R215+0x400] ;  /* 0x00040000d7a01984 */ /* 0x0002680000000c00 */
[----:B------:R1:W1:Y:S02]  /*6440*/  @P1 LDS.128 R152, [R214+0x400] ;  /* 0x00040000d6981984 */ /* 0x0002640000000c00 */
.L_x_109:
[----:B------:R-:W-:Y:S05]  /*6450*/  BSYNC B1 ;  /* 0x0000000000017941 */ /* 0x000fea0003800000 */
.L_x_108:
[----:B------:R-:W-:Y:S04]  /*6460*/  SHF.R.U32.HI R5, RZ, 0x15, R146 ;  /* 0x00000015ff057819 */ /* 0x000fe80000011692 */
[----:B------:R-:W-:Y:S01]  /*6470*/  LOP3.LUT P1, RZ, R5, 0x3, R200, 0x48, !PT ;  /* 0x0000000305ff7812 */ /* 0x000fe200078248c8 */
[----:B------:R-:W-:Y:S01]  /*6480*/  @!UPT UIADD3 URZ, UPT, UPT, URZ, URZ, URZ ;  /* 0x000000fffffff290 */ /* 0x000fe2000fffe0ff */
[----:B----4-:R-:W-:Y:S11]  /*6490*/  @P0 BRA `(.L_x_113) ;  /* 0x0000000000080947 */ /* 0x010ff60003800000 */
[----:B------:R-:W4:Y:S02]  /*64a0*/  SYNCS.PHASECHK.TRANS64.TRYWAIT P0, [R218+URZ+0xc0], R3 ;  /* 0x0000c003da0075a7 */ /* 0x000f2400080011ff */
[----:B----4-:R-:W-:Y:S05]  /*64b0*/  @!P0 BRA `(.L_x_114) ;  /* 0x0000005c00408947 */ /* 0x010fea0003800000 */
.L_x_113:
[----:B------:R-:W-:Y:S05]  /*64c0*/  @!P1 BRA `(.L_x_115) ;  /* 0x0000000000409947 */ /* 0x000fea0003800000 */
[----:B------:R-:W5:Y:S01]  /*64d0*/  LDCU.64 UR8, c[0x4][0x70] ;  /* 0x01000e00ff0877ac */ /* 0x000f620008000a00 */
[----:B------:R-:W-:Y:S01]  /*64e0*/  MOV R15, 0x0 ;  /* 0x00000000000f7802 */ /* 0x000fe20000000f00 */
[----:B------:R-:W-:Y:S02]  /*64f0*/  HFMA2 R12, -RZ, RZ, 0, 5.9604644775390625e-08 ;  /* 0x00000001ff0c7431 */ /* 0x000fe400000001ff */
[----:B--2---:R-:W-:Y:S02]  /*6500*/  IMAD.MOV.U32 R8, RZ, RZ, 0x192 ;  /* 0x00000192ff087424 */ /* 0x004fe400078e00ff */
[----:B------:R-:W-:Y:S01]  /*6510*/  IMAD.MOV.U32 R13, RZ, RZ, RZ ;  /* 0x000000ffff0d7224 */ /* 0x000fe200078e00ff */
[----:B------:R-:W2:Y:S01]  /*6520*/  LDCU.64 UR6, c[0x4][0x78] ;  /* 0x01000f00ff0677ac */ /* 0x000ea20008000a00 */
[----:B------:R-:W3:Y:S01]  /*6530*/  LDC.64 R14, c[0x4][R15] ;  /* 0x010000000f0e7b82 */ /* 0x000ee20000000a00 */
[----:B------:R-:W4:Y:S01]  /*6540*/  LDCU.64 UR4, c[0x4][0x10] ;  /* 0x01000200ff0477ac */ /* 0x000f220008000a00 */
[----:B-----5:R-:W-:Y:S01]  /*6550*/  MOV R5, UR9 ;  /* 0x0000000900057c02 */ /* 0x020fe20008000f00 */
[----:B-1----:R-:W-:Y:S01]  /*6560*/  IMAD.U32 R4, RZ, RZ, UR8 ;  /* 0x00000008ff047e24 */ /* 0x002fe2000f8e00ff */
[----:B--2---:R-:W-:Y:S01]  /*6570*/  MOV R7, UR7 ;  /* 0x0000000700077c02 */ /* 0x004fe20008000f00 */
[----:B------:R-:W-:Y:S01]  /*6580*/  IMAD.U32 R6, RZ, RZ, UR6 ;  /* 0x00000006ff067e24 */ /* 0x000fe2000f8e00ff */
[----:B----4-:R-:W-:Y:S01]  /*6590*/  MOV R11, UR5 ;  /* 0x00000005000b7c02 */ /* 0x010fe20008000f00 */
[----:B------:R-:W-:Y:S02]  /*65a0*/  IMAD.U32 R10, RZ, RZ, UR4 ;  /* 0x00000004ff0a7e24 */ /* 0x000fe4000f8e00ff */
[----:B------:R-:W-:Y:S07]  /*65b0*/  LEPC R20, `(.L_x_115) ;  /* 0x000000001014794e */ /* 0x000fee0000000000 */
[----:B---3--:R-:W-:Y:S05]  /*65c0*/  CALL.ABS.NOINC R14 ;  /* 0x000000000e007343 */ /* 0x008fea0003c00000 */
.L_x_115:
[----:B------:R-:W-:Y:S05]  /*65d0*/  WARPSYNC.ALL ;  /* 0x0000000000007948 */ /* 0x000fea0003800000 */
[----:B------:R-:W-:Y:S01]  /*65e0*/  R2UR UR4, R146 ;  /* 0x00000000920472ca */ /* 0x000fe200000e0000 */
[--C-:B-1----:R-:W-:Y:S01]  /*65f0*/  HADD2.F32 R140, -RZ, R176.reuse.H0_H0 ;  /* 0x200000b0ff8c7230 */ /* 0x102fe20000004100 */
[----:B------:R-:W-:Y:S01]  /*6600*/  MOV R227, 0xfffffff0 ;  /* 0xfffffff000e37802 */ /* 0x000fe20000000f00 */
[----:B------:R-:W-:Y:S01]  /*6610*/  HADD2.F32 R142, -RZ, R176.H1_H1 ;  /* 0x300000b0ff8e7230 */ /* 0x000fe20000004100 */
[----:B------:R-:W-:Y:S01]  /*6620*/  ISETP.NE.U32.AND P6, PT, R199, 0x1, PT ;  /* 0x00000001c700780c */ /* 0x000fe20003fc5070 */
[----:B------:R-:W-:Y:S01]  /*6630*/  BSSY.RECONVERGENT B0, `(.L_x_116) ;  /* 0x0000100000007945 */ /* 0x000fe20003800200 */
[----:B------:R-:W-:Y:S02]  /*6640*/  ISETP.NE.AND P0, PT, R209, RZ, PT ;  /* 0x000000ffd100720c */ /* 0x000fe40003f05270 */
[----:B------:R-:W-:Y:S04]  /*6650*/  SEL R227, R227, 0x10, !P6 ;  /* 0x00000010e3e37807 */ /* 0x000fe80007000000 */
[----:B------:R-:W-:Y:S01]  /*6660*/  IADD3 R219, PT, PT, R220, R227, RZ ;  /* 0x000000e3dcdb7210 */ /* 0x000fe20007ffe0ff */
[----:B--2---:R-:W3:Y:S01]  /*6670*/  LDTM.x64 R4, tmem[UR4] ;  /* 0x00000004000479ee */ /* 0x004ee20008340000 */
[C---:B------:R-:W-:Y:S02]  /*6680*/  IADD3 R220, PT, PT, R227.reuse, R216, RZ ;  /* 0x000000d8e3dc7210 */ /* 0x040fe40007ffe0ff */
[C---:B------:R-:W-:Y:S02]  /*6690*/  IADD3 R222, PT, PT, R227.reuse, R215, RZ ;  /* 0x000000d7e3de7210 */ /* 0x040fe40007ffe0ff */
[----:B------:R-:W-:Y:S01]  /*66a0*/  IADD3 R221, PT, PT, R227, R214, RZ ;  /* 0x000000d6e3dd7210 */ /* 0x000fe20007ffe0ff */
[C-C-:B---3--:R-:W-:Y:S01]  /*66b0*/  FFMA R0, R143.reuse, R4, R2.reuse ;  /* 0x000000048f007223 */ /* 0x148fe20000000002 */
[C-C-:B----4-:R-:W-:Y:S01]  /*66c0*/  FFMA R3, R143.reuse, R5, R2.reuse ;  /* 0x000000058f037223 */ /* 0x150fe20000000002 */
[C-C-:B------:R-:W-:Y:S01]  /*66d0*/  FFMA R68, R143.reuse, R6, R2.reuse ;  /* 0x000000068f447223 */ /* 0x140fe20000000002 */
[C-C-:B------:R-:W-:Y:S01]  /*66e0*/  FFMA R69, R143.reuse, R7, R2.reuse ;  /* 0x000000078f457223 */ /* 0x140fe20000000002 */
[C-C-:B------:R-:W-:Y:S01]  /*66f0*/  FFMA R70, R143.reuse, R8, R2.reuse ;  /* 0x000000088f467223 */ /* 0x140fe20000000002 */
[--C-:B------:R-:W-:Y:S02]  /*6700*/  HADD2.F32 R5, -RZ, R177.reuse.H0_H0 ;  /* 0x200000b1ff057230 */ /* 0x100fe40000004100 */
[C-C-:B------:R-:W-:Y:S01]  /*6710*/  FFMA R71, R143.reuse, R9, R2.reuse ;  /* 0x000000098f477223 */ /* 0x140fe20000000002 */
[C-C-:B------:R-:W-:Y:S01]  /*6720*/  FFMA R72, R143.reuse, R10, R2.reuse ;  /* 0x0000000a8f487223 */ /* 0x140fe20000000002 */
[----:B------:R-:W-:Y:S02]  /*6730*/  HADD2.F32 R4, -RZ, R177.H1_H1 ;  /* 0x300000b1ff047230 */ /* 0x000fe40000004100 */
[C-C-:B------:R-:W-:Y:S01]  /*6740*/  FFMA R73, R143.reuse, R11, R2.reuse ;  /* 0x0000000b8f497223 */ /* 0x140fe20000000002 */
[C-C-:B------:R-:W-:Y:S01]  /*6750*/  FFMA R74, R143.reuse, R12, R2.reuse ;  /* 0x0000000c8f4a7223 */ /* 0x140fe20000000002 */
[--C-:B------:R-:W-:Y:S02]  /*6760*/  HADD2.F32 R6, -RZ, R178.reuse.H0_H0 ;  /* 0x200000b2ff067230 */ /* 0x100fe40000004100 */
[C-C-:B------:R-:W-:Y:S01]  /*6770*/  FFMA R75, R143.reuse, R13, R2.reuse ;  /* 0x0000000d8f4b7223 */ /* 0x140fe20000000002 */
[C-C-:B------:R-:W-:Y:S01]  /*6780*/  FFMA R76, R143.reuse, R14, R2.reuse ;  /* 0x0000000e8f4c7223 */ /* 0x140fe20000000002 */
[----:B------:R-:W-:Y:S02]  /*6790*/  HADD2.F32 R7, -RZ, R173.H0_H0 ;  /* 0x200000adff077230 */ /* 0x000fe40000004100 */
[C-C-:B------:R-:W-:Y:S01]  /*67a0*/  FFMA R77, R143.reuse, R15, R2.reuse ;  /* 0x0000000f8f4d7223 */ /* 0x140fe20000000002 */
[C-C-:B------:R-:W-:Y:S01]  /*67b0*/  FFMA R78, R143.reuse, R16, R2.reuse ;  /* 0x000000108f4e7223 */ /* 0x140fe20000000002 */
[----:B------:R-:W-:Y:S02]  /*67c0*/  HADD2.F32 R8, -RZ, R171.H1_H1 ;  /* 0x300000abff087230 */ /* 0x000fe40000004100 */
[C-C-:B------:R-:W-:Y:S01]  /*67d0*/  FFMA R79, R143.reuse, R17, R2.reuse ;  /* 0x000000118f4f7223 */ /* 0x140fe20000000002 */
        /* <DEDUP_REMOVED lines=49> */
[----:B------:R-:W-:Y:S01]  /*6af0*/  FFMA R129, R143, R67, R2 ;  /* 0x000000438f817223 */ /* 0x000fe20000000002 */
[C---:B------:R-:W-:Y:S01]  /*6b00*/  FFMA R0, R145.reuse, R140, R0 ;  /* 0x0000008c91007223 */ /* 0x040fe20000000000 */
[C---:B------:R-:W-:Y:S01]  /*6b10*/  FFMA R3, R145.reuse, R142, R3 ;  /* 0x0000008e91037223 */ /* 0x040fe20000000003 */
[C---:B------:R-:W-:Y:S01]  /*6b20*/  FFMA R68, R145.reuse, R5, R68 ;  /* 0x0000000591447223 */ /* 0x040fe20000000044 */
[--C-:B------:R-:W-:Y:S02]  /*6b30*/  HADD2.F32 R5, -RZ, R179.reuse.H0_H0 ;  /* 0x200000b3ff057230 */ /* 0x100fe40000004100 */
[C---:B------:R-:W-:Y:S01]  /*6b40*/  FFMA R69, R145.reuse, R4, R69 ;  /* 0x0000000491457223 */ /* 0x040fe20000000045 */
[----:B------:R-:W-:Y:S02]  /*6b50*/  HADD2.F32 R4, -RZ, R178.H1_H1 ;  /* 0x300000b2ff047230 */ /* 0x000fe40000004100 */
[----:B------:R-:W-:Y:S01]  /*6b60*/  FFMA R70, R145, R6, R70 ;  /* 0x0000000691467223 */ /* 0x000fe20000000046 */
[--C-:B------:R-:W-:Y:S01]  /*6b70*/  HADD2.F32 R6, -RZ, R172.reuse.H1_H1 ;  /* 0x300000acff067230 */ /* 0x100fe20000004100 */
[----:B------:R-:W-:Y:S01]  /*6b80*/  F2FP.F16.F32.PACK_AB R228, R3, R0 ;  /* 0x0000000003e4723e */ /* 0x000fe200000000ff */
[C---:B------:R-:W-:Y:S01]  /*6b90*/  FFMA R71, R145.reuse, R4, R71 ;  /* 0x0000000491477223 */ /* 0x040fe20000000047 */
[----:B------:R-:W-:Y:S02]  /*6ba0*/  HADD2.F32 R4, -RZ, R179.H1_H1 ;  /* 0x300000b3ff047230 */ /* 0x000fe40000004100 */
[----:B------:R-:W-:Y:S01]  /*6bb0*/  FFMA R72, R145, R5, R72 ;  /* 0x0000000591487223 */ /* 0x000fe20000000048 */
[----:B------:R-:W-:Y:S01]  /*6bc0*/  HADD2.F32 R5, -RZ, R172.H0_H0 ;  /* 0x200000acff057230 */ /* 0x000fe20000004100 */
[----:B------:R-:W-:Y:S01]  /*6bd0*/  F2FP.F16.F32.PACK_AB R229, R69, R68 ;  /* 0x0000004445e5723e */ /* 0x000fe200000000ff */
[C---:B------:R-:W-:Y:S01]  /*6be0*/  FFMA R73, R145.reuse, R4, R73 ;  /* 0x0000000491497223 */ /* 0x040fe20000000049 */
[----:B------:R-:W-:Y:S02]  /*6bf0*/  HADD2.F32 R4, -RZ, R173.H1_H1 ;  /* 0x300000adff047230 */ /* 0x000fe40000004100 */
[C---:B------:R-:W-:Y:S01]  /*6c00*/  FFMA R74, R145.reuse, R5, R74 ;  /* 0x00000005914a7223 */ /* 0x040fe2000000004a */
[--C-:B------:R-:W-:Y:S02]  /*6c10*/  HADD2.F32 R5, -RZ, R174.reuse.H0_H0 ;  /* 0x200000aeff057230 */ /* 0x100fe40000004100 */
[C---:B------:R-:W-:Y:S01]  /*6c20*/  FFMA R75, R145.reuse, R6, R75 ;  /* 0x00000006914b7223 */ /* 0x040fe2000000004b */
[--C-:B------:R-:W-:Y:S02]  /*6c30*/  HADD2.F32 R6, -RZ, R175.reuse.H1_H1 ;  /* 0x300000afff067230 */ /* 0x100fe40000004100 */
[C---:B------:R-:W-:Y:S01]  /*6c40*/  FFMA R76, R145.reuse, R7, R76 ;  /* 0x00000007914c7223 */ /* 0x040fe2000000004c */
[----:B------:R-:W-:Y:S02]  /*6c50*/  HADD2.F32 R7, -RZ, R175.H0_H0 ;  /* 0x200000afff077230 */ /* 0x000fe40000004100 */
[C---:B------:R-:W-:Y:S01]  /*6c60*/  FFMA R77, R145.reuse, R4, R77 ;  /* 0x00000004914d7223 */ /* 0x040fe2000000004d */
[----:B------:R-:W-:Y:S02]  /*6c70*/  HADD2.F32 R4, -RZ, R174.H1_H1 ;  /* 0x300000aeff047230 */ /* 0x000fe40000004100 */
[----:B------:R-:W-:Y:S01]  /*6c80*/  FFMA R78, R145, R5, R78 ;  /* 0x00000005914e7223 */ /* 0x000fe2000000004e */
[----:B------:R-:W-:Y:S01]  /*6c90*/  HADD2.F32 R5, -RZ, R169.H0_H0 ;  /* 0x200000a9ff057230 */ /* 0x000fe20000004100 */
[----:B------:R-:W-:Y:S01]  /*6ca0*/  F2FP.F16.F32.PACK_AB R230, R71, R70 ;  /* 0x0000004647e6723e */ /* 0x000fe200000000ff */
[C---:B------:R-:W-:Y:S01]  /*6cb0*/  FFMA R79, R145.reuse, R4, R79 ;  /* 0x00000004914f7223 */ /* 0x040fe2000000004f */
[--C-:B------:R-:W-:Y:S02]  /*6cc0*/  HADD2.F32 R4, -RZ, R168.reuse.H0_H0 ;  /* 0x200000a8ff047230 */ /* 0x100fe40000004100 */
[C---:B------:R-:W-:Y:S01]  /*6cd0*/  FFMA R80, R145.reuse, R7, R80 ;  /* 0x0000000791507223 */ /* 0x040fe20000000050 */
[----:B------:R-:W-:Y:S02]  /*6ce0*/  HADD2.F32 R7, -RZ, R171.H0_H0 ;  /* 0x200000abff077230 */ /* 0x000fe40000004100 */
[C---:B------:R-:W-:Y:S01]  /*6cf0*/  FFMA R81, R145.reuse, R6, R81 ;  /* 0x0000000691517223 */ /* 0x040fe20000000051 */
[----:B------:R-:W-:Y:S02]  /*6d00*/  HADD2.F32 R6, -RZ, R168.H1_H1 ;  /* 0x300000a8ff067230 */ /* 0x000fe40000004100 */
[----:B------:R-:W-:Y:S01]  /*6d10*/  FFMA R82, R145, R4, R82 ;  /* 0x0000000491527223 */ /* 0x000fe20000000052 */
[----:B------:R-:W-:Y:S01]  /*6d20*/  HADD2.F32 R4, -RZ, R169.H1_H1 ;  /* 0x300000a9ff047230 */ /* 0x000fe20000004100 */
[----:B------:R-:W-:Y:S01]  /*6d30*/  F2FP.F16.F32.PACK_AB R231, R73, R72 ;  /* 0x0000004849e7723e */ /* 0x000fe200000000ff */
[C---:B------:R-:W-:Y:S01]  /*6d40*/  FFMA R83, R145.reuse, R6, R83 ;  /* 0x0000000691537223 */ /* 0x040fe20000000053 */
[--C-:B------:R-:W-:Y:S02]  /*6d50*/  HADD2.F32 R6, -RZ, R170.reuse.H1_H1 ;  /* 0x300000aaff067230 */ /* 0x100fe40000004100 */
[C---:B------:R-:W-:Y:S01]  /*6d60*/  FFMA R84, R145.reuse, R5, R84 ;  /* 0x0000000591547223 */ /* 0x040fe20000000054 */
[----:B------:R-:W-:Y:S02]  /*6d70*/  HADD2.F32 R5, -RZ, R170.H0_H0 ;  /* 0x200000aaff057230 */ /* 0x000fe40000004100 */
[----:B------:R-:W-:Y:S01]  /*6d80*/  FFMA R85, R145, R4, R85 ;  /* 0x0000000491557223 */ /* 0x000fe20000000055 */
[--C-:B------:R-:W-:Y:S01]  /*6d90*/  HADD2.F32 R4, -RZ, R164.reuse.H0_H0 ;  /* 0x200000a4ff047230 */ /* 0x100fe20000004100 */
[----:B------:R1:W-:Y:S01]  /*6da0*/  STS.128 [R217+UR48+0x400], R228 ;  /* 0x000400e4d9007988 */ /* 0x0003e20008000c30 */
[----:B------:R-:W-:Y:S01]  /*6db0*/  F2FP.F16.F32.PACK_AB R232, R75, R74 ;  /* 0x0000004a4be8723e */ /* 0x000fe200000000ff */
[C---:B------:R-:W-:Y:S01]  /*6dc0*/  FFMA R86, R145.reuse, R5, R86 ;  /* 0x0000000591567223 */ /* 0x040fe20000000056 */
[----:B------:R-:W-:Y:S02]  /*6dd0*/  HADD2.F32 R5, -RZ, R165.H0_H0 ;  /* 0x200000a5ff057230 */ /* 0x000fe40000004100 */
[C---:B------:R-:W-:Y:S01]  /*6de0*/  FFMA R87, R145.reuse, R6, R87 ;  /* 0x0000000691577223 */ /* 0x040fe20000000057 */
[----:B------:R-:W-:Y:S02]  /*6df0*/  HADD2.F32 R6, -RZ, R164.H1_H1 ;  /* 0x300000a4ff067230 */ /* 0x000fe40000004100 */
[C---:B------:R-:W-:Y:S01]  /*6e00*/  FFMA R88, R145.reuse, R7, R88 ;  /* 0x0000000791587223 */ /* 0x040fe20000000058 */
[----:B------:R-:W-:Y:S02]  /*6e10*/  HADD2.F32 R7, -RZ, R167.H0_H0 ;  /* 0x200000a7ff077230 */ /* 0x000fe40000004100 */
[C---:B------:R-:W-:Y:S01]  /*6e20*/  FFMA R89, R145.reuse, R8, R89 ;  /* 0x0000000891597223 */ /* 0x040fe20000000059 */
[----:B------:R-:W-:Y:S02]  /*6e30*/  HADD2.F32 R8, -RZ, R151.H1_H1 ;  /* 0x30000097ff087230 */ /* 0x000fe40000004100 */
[C---:B------:R-:W-:Y:S01]  /*6e40*/  FFMA R90, R145.reuse, R4, R90 ;  /* 0x00000004915a7223 */ /* 0x040fe2000000005a */
[----:B------:R-:W-:Y:S02]  /*6e50*/  HADD2.F32 R4, -RZ, R165.H1_H1 ;  /* 0x300000a5ff047230 */ /* 0x000fe40000004100 */
[C---:B------:R-:W-:Y:S01]  /*6e60*/  FFMA R91, R145.reuse, R6, R91 ;  /* 0x00000006915b7223 */ /* 0x040fe2000000005b */
[----:B------:R-:W-:Y:S01]  /*6e70*/  FFMA R92, R145, R5, R92 ;  /* 0x00000005915c7223 */ /* 0x000fe2000000005c */
[--C-:B------:R-:W-:Y:S01]  /*6e80*/  HADD2.F32 R5, -RZ, R166.reuse.H0_H0 ;  /* 0x200000a6ff057230 */ /* 0x100fe20000004100 */
[----:B------:R-:W-:Y:S01]  /*6e90*/  F2FP.F16.F32.PACK_AB R233, R77, R76 ;  /* 0x0000004c4de9723e */ /* 0x000fe200000000ff */
[----:B------:R-:W-:Y:S01]  /*6ea0*/  FFMA R93, R145, R4, R93 ;  /* 0x00000004915d7223 */ /* 0x000fe2000000005d */
[----:B------:R-:W-:Y:S01]  /*6eb0*/  HADD2.F32 R4, -RZ, R166.H1_H1 ;  /* 0x300000a6ff047230 */ /* 0x000fe20000004100 */
[----:B------:R-:W-:Y:S01]  /*6ec0*/  F2FP.F16.F32.PACK_AB R234, R79, R78 ;  /* 0x0000004e4fea723e */ /* 0x000fe200000000ff */
[----:B------:R-:W-:Y:S02]  /*6ed0*/  HADD2.F32 R6, -RZ, R167.H1_H1 ;  /* 0x300000a7ff067230 */ /* 0x000fe40000004100 */
[C---:B------:R-:W-:Y:S01]  /*6ee0*/  FFMA R94, R145.reuse, R5, R94 ;  /* 0x00000005915e7223 */ /* 0x040fe2000000005e */
[----:B------:R-:W-:Y:S02]  /*6ef0*/  HADD2.F32 R5, -RZ, R161.H0_H0 ;  /* 0x200000a1ff057230 */ /* 0x000fe40000004100 */
[C---:B------:R-:W-:Y:S01]  /*6f00*/  FFMA R95, R145.reuse, R4, R95 ;  /* 0x00000004915f7223 */ /* 0x040fe2000000005f */
[C---:B------:R-:W-:Y:S01]  /*6f10*/  FFMA R96, R145.reuse, R7, R96 ;  /* 0x0000000791607223 */ /* 0x040fe20000000060 */
[--C-:B------:R-:W-:Y:S02]  /*6f20*/  HADD2.F32 R4, -RZ, R160.reuse.H0_H0 ;  /* 0x200000a0ff047230 */ /* 0x100fe40000004100 */
[----:B------:R-:W-:Y:S01]  /*6f30*/  FFMA R97, R145, R6, R97 ;  /* 0x0000000691617223 */ /* 0x000fe20000000061 */
[----:B------:R-:W-:Y:S01]  /*6f40*/  HADD2.F32 R6, -RZ, R160.H1_H1 ;  /* 0x300000a0ff067230 */ /* 0x000fe20000004100 */
[----:B------:R-:W-:Y:S01]  /*6f50*/  F2FP.F16.F32.PACK_AB R235, R81, R80 ;  /* 0x0000005051eb723e */ /* 0x000fe200000000ff */
[----:B------:R-:W-:Y:S02]  /*6f60*/  HADD2.F32 R7, -RZ, R163.H0_H0 ;  /* 0x200000a3ff077230 */ /* 0x000fe40000004100 */
[C---:B------:R-:W-:Y:S01]  /*6f70*/  FFMA R98, R145.reuse, R4, R98 ;  /* 0x0000000491627223 */ /* 0x040fe20000000062 */
[----:B------:R-:W-:Y:S02]  /*6f80*/  HADD2.F32 R4, -RZ, R161.H1_H1 ;  /* 0x300000a1ff047230 */ /* 0x000fe40000004100 */
[C---:B------:R-:W-:Y:S01]  /*6f90*/  FFMA R99, R145.reuse, R6, R99 ;  /* 0x0000000691637223 */ /* 0x040fe20000000063 */
[----:B------:R2:W-:Y:S01]  /*6fa0*/  STS.128 [R219+0x400], R232 ;  /* 0x000400e8db007388 */ /* 0x0005e20000000c00 */
[C---:B------:R-:W-:Y:S01]  /*6fb0*/  FFMA R100, R145.reuse, R5, R100 ;  /* 0x0000000591647223 */ /* 0x040fe20000000064 */
[--C-:B------:R-:W-:Y:S02]  /*6fc0*/  HADD2.F32 R5, -RZ, R162.reuse.H0_H0 ;  /* 0x200000a2ff057230 */ /* 0x100fe40000004100 */
[----:B------:R-:W-:Y:S01]  /*6fd0*/  FFMA R101, R145, R4, R101 ;  /* 0x0000000491657223 */ /* 0x000fe20000000065 */
[----:B------:R-:W-:Y:S01]  /*6fe0*/  HADD2.F32 R6, -RZ, R162.H1_H1 ;  /* 0x300000a2ff067230 */ /* 0x000fe20000004100 */
[----:B------:R-:W-:Y:S01]  /*6ff0*/  F2FP.F16.F32.PACK_AB R236, R83, R82 ;  /* 0x0000005253ec723e */ /* 0x000fe200000000ff */
[----:B------:R-:W-:Y:S02]  /*7000*/  HADD2.F32 R4, -RZ, R163.H1_H1 ;  /* 0x300000a3ff047230 */ /* 0x000fe40000004100 */
[C---:B------:R-:W-:Y:S01]  /*7010*/  FFMA R102, R145.reuse, R5, R102 ;  /* 0x0000000591667223 */ /* 0x040fe20000000066 */
[--C-:B------:R-:W-:Y:S02]  /*7020*/  HADD2.F32 R5, -RZ, R156.reuse.H0_H0 ;  /* 0x2000009cff057230 */ /* 0x100fe40000004100 */
[C---:B------:R-:W-:Y:S01]  /*7030*/  FFMA R103, R145.reuse, R6, R103 ;  /* 0x0000000691677223 */ /* 0x040fe20000000067 */
[C---:B------:R-:W-:Y:S01]  /*7040*/  FFMA R104, R145.reuse, R7, R104 ;  /* 0x0000000791687223 */ /* 0x040fe20000000068 */
[----:B------:R-:W-:Y:S01]  /*7050*/  FFMA R105, R145, R4, R105 ;  /* 0x0000000491697223 */ /* 0x000fe20000000069 */
[----:B------:R-:W-:Y:S01]  /*7060*/  F2FP.F16.F32.PACK_AB R237, R85, R84 ;  /* 0x0000005455ed723e */ /* 0x000fe200000000ff */
[----:B------:R-:W-:Y:S01]  /*7070*/  HADD2.F32 R4, -RZ, R156.H1_H1 ;  /* 0x3000009cff047230 */ /* 0x000fe20000004100 */
[----:B------:R-:W-:Y:S01]  /*7080*/  F2FP.F16.F32.PACK_AB R238, R87, R86 ;  /* 0x0000005657ee723e */ /* 0x000fe200000000ff */
[--C-:B------:R-:W-:Y:S01]  /*7090*/  HADD2.F32 R7, -RZ, R157.reuse.H0_H0 ;  /* 0x2000009dff077230 */ /* 0x100fe20000004100 */
[----:B------:R-:W-:Y:S01]  /*70a0*/  F2FP.F16.F32.PACK_AB R239, R89, R88 ;  /* 0x0000005859ef723e */ /* 0x000fe200000000ff */
[----:B------:R-:W-:Y:S02]  /*70b0*/  HADD2.F32 R6, -RZ, R157.H1_H1 ;  /* 0x3000009dff067230 */ /* 0x000fe40000004100 */
[----:B------:R-:W-:Y:S01]  /*70c0*/  FFMA R106, R145, R5, R106 ;  /* 0x00000005916a7223 */ /* 0x000fe2000000006a */
[----:B-1----:R-:W-:Y:S01]  /*70d0*/  F2FP.F16.F32.PACK_AB R228, R91, R90 ;  /* 0x0000005a5be4723e */ /* 0x002fe200000000ff */
[C---:B------:R-:W-:Y:S01]  /*70e0*/  FFMA R107, R145.reuse, R4, R107 ;  /* 0x00000004916b7223 */ /* 0x040fe2000000006b */
[----:B------:R1:W-:Y:S01]  /*70f0*/  STS.128 [R216+0x400], R236 ;  /* 0x000400ecd8007388 */ /* 0x0003e20000000c00 */
[C---:B------:R-:W-:Y:S01]  /*7100*/  FFMA R108, R145.reuse, R7, R108 ;  /* 0x00000007916c7223 */ /* 0x040fe2000000006c */
[--C-:B------:R-:W-:Y:S02]  /*7110*/  HADD2.F32 R4, -RZ, R158.reuse.H0_H0 ;  /* 0x2000009eff047230 */ /* 0x100fe40000004100 */
[----:B------:R-:W-:Y:S01]  /*7120*/  FFMA R109, R145, R6, R109 ;  /* 0x00000006916d7223 */ /* 0x000fe2000000006d */
[----:B------:R-:W-:Y:S01]  /*7130*/  HADD2.F32 R6, -RZ, R158.H1_H1 ;  /* 0x3000009eff067230 */ /* 0x000fe20000004100 */
[----:B------:R-:W-:Y:S01]  /*7140*/  F2FP.F16.F32.PACK_AB R229, R93, R92 ;  /* 0x0000005c5de5723e */ /* 0x000fe200000000ff */
[--C-:B------:R-:W-:Y:S02]  /*7150*/  HADD2.F32 R5, -RZ, R159.reuse.H0_H0 ;  /* 0x2000009fff057230 */ /* 0x100fe40000004100 */
[C---:B------:R-:W-:Y:S01]  /*7160*/  FFMA R110, R145.reuse, R4, R110 ;  /* 0x00000004916e7223 */ /* 0x040fe2000000006e */
[----:B------:R-:W-:Y:S02]  /*7170*/  HADD2.F32 R4, -RZ, R159.H1_H1 ;  /* 0x3000009fff047230 */ /* 0x000fe40000004100 */
[C---:B------:R-:W-:Y:S01]  /*7180*/  FFMA R111, R145.reuse, R6, R111 ;  /* 0x00000006916f7223 */ /* 0x040fe2000000006f */
[--C-:B------:R-:W-:Y:S02]  /*7190*/  HADD2.F32 R6, -RZ, R152.reuse.H1_H1 ;  /* 0x30000098ff067230 */ /* 0x100fe40000004100 */
[C---:B------:R-:W-:Y:S01]  /*71a0*/  FFMA R112, R145.reuse, R5, R112 ;  /* 0x0000000591707223 */ /* 0x040fe20000000070 */
[----:B------:R-:W-:Y:S02]  /*71b0*/  HADD2.F32 R5, -RZ, R152.H0_H0 ;  /* 0x20000098ff057230 */ /* 0x000fe40000004100 */
[----:B------:R-:W-:Y:S01]  /*71c0*/  FFMA R113, R145, R4, R113 ;  /* 0x0000000491717223 */ /* 0x000fe20000000071 */
[--C-:B------:R-:W-:Y:S01]  /*71d0*/  HADD2.F32 R7, -RZ, R153.reuse.H0_H0 ;  /* 0x20000099ff077230 */ /* 0x100fe20000004100 */
[----:B------:R-:W-:Y:S01]  /*71e0*/  F2FP.F16.F32.PACK_AB R230, R95, R94 ;  /* 0x0000005e5fe6723e */ /* 0x000fe200000000ff */
[----:B------:R-:W-:Y:S01]  /*71f0*/  HADD2.F32 R4, -RZ, R153.H1_H1 ;  /* 0x30000099ff047230 */ /* 0x000fe20000004100 */
[----:B------:R-:W-:Y:S01]  /*7200*/  F2FP.F16.F32.PACK_AB R231, R97, R96 ;  /* 0x0000006061e7723e */ /* 0x000fe200000000ff */
[C---:B------:R-:W-:Y:S01]  /*7210*/  FFMA R114, R145.reuse, R5, R114 ;  /* 0x0000000591727223 */ /* 0x040fe20000000072 */
[C---:B------:R-:W-:Y:S01]  /*7220*/  FFMA R115, R145.reuse, R6, R115 ;  /* 0x0000000691737223 */ /* 0x040fe20000000073 */
[C---:B------:R-:W-:Y:S01]  /*7230*/  FFMA R116, R145.reuse, R7, R116 ;  /* 0x0000000791747223 */ /* 0x040fe20000000074 */
[----:B------:R-:W-:Y:S01]  /*7240*/  FFMA R117, R145, R4, R117 ;  /* 0x0000000491757223 */ /* 0x000fe20000000075 */
[----:B------:R3:W-:Y:S01]  /*7250*/  STS.128 [R220+0x400], R228 ;  /* 0x000400e4dc007388 */ /* 0x0007e20000000c00 */
[--C-:B------:R-:W-:Y:S01]  /*7260*/  HADD2.F32 R5, -RZ, R154.reuse.H0_H0 ;  /* 0x2000009aff057230 */ /* 0x100fe20000004100 */
[----:B--2---:R-:W-:Y:S01]  /*7270*/  F2FP.F16.F32.PACK_AB R232, R99, R98 ;  /* 0x0000006263e8723e */ /* 0x004fe200000000ff */
[----:B------:R-:W-:Y:S01]  /*7280*/  HADD2.F32 R4, -RZ, R154.H1_H1 ;  /* 0x3000009aff047230 */ /* 0x000fe20000004100 */
[----:B------:R-:W-:Y:S01]  /*7290*/  F2FP.F16.F32.PACK_AB R233, R101, R100 ;  /* 0x0000006465e9723e */ /* 0x000fe200000000ff */
        /* <DEDUP_REMOVED lines=10> */
[----:B-1----:R-:W-:Y:S01]  /*7340*/  F2FP.F16.F32.PACK_AB R236, R107, R106 ;  /* 0x0000006a6bec723e */ /* 0x002fe200000000ff */
[----:B------:R-:W-:Y:S01]  /*7350*/  HADD2.F32 R6, -RZ, R148.H1_H1 ;  /* 0x30000094ff067230 */ /* 0x000fe20000004100 */
[----:B------:R-:W-:Y:S01]  /*7360*/  F2FP.F16.F32.PACK_AB R237, R109, R108 ;  /* 0x0000006c6ded723e */ /* 0x000fe200000000ff */
[--C-:B------:R-:W-:Y:S01]  /*7370*/  HADD2.F32 R5, -RZ, R149.reuse.H0_H0 ;  /* 0x20000095ff057230 */ /* 0x100fe20000004100 */
[----:B------:R-:W-:Y:S01]  /*7380*/  F2FP.F16.F32.PACK_AB R238, R111, R110 ;  /* 0x0000006e6fee723e */ /* 0x000fe200000000ff */
[----:B------:R-:W-:Y:S01]  /*7390*/  FFMA R122, R145, R4, R122 ;  /* 0x00000004917a7223 */ /* 0x000fe2000000007a */
[----:B------:R-:W-:Y:S01]  /*73a0*/  F2FP.F16.F32.PACK_AB R239, R113, R112 ;  /* 0x0000007071ef723e */ /* 0x000fe200000000ff */
[C---:B------:R-:W-:Y:S01]  /*73b0*/  FFMA R123, R145.reuse, R6, R123 ;  /* 0x00000006917b7223 */ /* 0x040fe2000000007b */
[----:B------:R-:W-:Y:S01]  /*73c0*/  FFMA R124, R145, R5, R124 ;  /* 0x00000005917c7223 */ /* 0x000fe2000000007c */
[----:B------:R-:W-:Y:S01]  /*73d0*/  HADD2.F32 R4, -RZ, R149.H1_H1 ;  /* 0x30000095ff047230 */ /* 0x000fe20000004100 */
[----:B------:R-:W-:Y:S01]  /*73e0*/  F2FP.F16.F32.PACK_AB R240, R115, R114 ;  /* 0x0000007273f0723e */ /* 0x000fe200000000ff */
[----:B------:R3:W-:Y:S01]  /*73f0*/  STS.128 [R222+0x400], R236 ;  /* 0x000400ecde007388 */ /* 0x0007e20000000c00 */
[--C-:B------:R-:W-:Y:S01]  /*7400*/  HADD2.F32 R5, -RZ, R150.reuse.H0_H0 ;  /* 0x20000096ff057230 */ /* 0x100fe20000004100 */
[----:B------:R-:W-:Y:S01]  /*7410*/  F2FP.F16.F32.PACK_AB R241, R117, R116 ;  /* 0x0000007475f1723e */ /* 0x000fe200000000ff */
[----:B------:R-:W-:Y:S02]  /*7420*/  HADD2.F32 R6, -RZ, R150.H1_H1 ;  /* 0x30000096ff067230 */ /* 0x000fe40000004100 */
[----:B------:R-:W-:Y:S01]  /*7430*/  FFMA R125, R145, R4, R125 ;  /* 0x00000004917d7223 */ /* 0x000fe2000000007d */
[----:B------:R-:W-:Y:S01]  /*7440*/  HADD2.F32 R7, -RZ, R151.H0_H0 ;  /* 0x20000097ff077230 */ /* 0x000fe20000004100 */
[----:B------:R-:W-:Y:S01]  /*7450*/  F2FP.F16.F32.PACK_AB R242, R119, R118 ;  /* 0x0000007677f2723e */ /* 0x000fe200000000ff */
[----:B------:R-:W-:Y:S01]  /*7460*/  FFMA R126, R145, R5, R126 ;  /* 0x00000005917e7223 */ /* 0x000fe2000000007e */
[----:B------:R-:W-:Y:S01]  /*7470*/  F2FP.F16.F32.PACK_AB R243, R121, R120 ;  /* 0x0000007879f3723e */ /* 0x000fe200000000ff */
[C---:B------:R-:W-:Y:S01]  /*7480*/  FFMA R127, R145.reuse, R6, R127 ;  /* 0x00000006917f7223 */ /* 0x040fe2000000007f */
[C---:B------:R-:W-:Y:S01]  /*7490*/  FFMA R128, R145.reuse, R7, R128 ;  /* 0x0000000791807223 */ /* 0x040fe20000000080 */
[----:B------:R-:W-:Y:S01]  /*74a0*/  FFMA R129, R145, R8, R129 ;  /* 0x0000000891817223 */ /* 0x000fe20000000081 */
[----:B------:R-:W-:Y:S01]  /*74b0*/  F2FP.F16.F32.PACK_AB R244, R123, R122 ;  /* 0x0000007a7bf4723e */ /* 0x000fe200000000ff */
[----:B------:R3:W-:Y:S01]  /*74c0*/  STS.128 [R214+0x400], R240 ;  /* 0x000400f0d6007388 */ /* 0x0007e20000000c00 */
[----:B------:R-:W-:Y:S02]  /*74d0*/  F2FP.F16.F32.PACK_AB R245, R125, R124 ;  /* 0x0000007c7df5723e */ /* 0x000fe400000000ff */
[----:B------:R-:W-:Y:S02]  /*74e0*/  F2FP.F16.F32.PACK_AB R246, R127, R126 ;  /* 0x0000007e7ff6723e */ /* 0x000fe400000000ff */
[----:B------:R-:W-:Y:S05]  /*74f0*/  F2FP.F16.F32.PACK_AB R247, R129, R128 ;  /* 0x0000008081f7723e */ /* 0x000fea00000000ff */
[----:B------:R3:W-:Y:S01]  /*7500*/  STS.128 [R221+0x400], R244 ;  /* 0x000400f4dd007388 */ /* 0x0007e20000000c00 */
[----:B------:R-:W-:Y:S01]  /*7510*/  @!PT LDS RZ, [RZ] ;  /* 0x00000000fffff984 */ /* 0x000fe20000000800 */
[----:B------:R-:W-:Y:S01]  /*7520*/  @!PT LDS RZ, [RZ] ;  /* 0x00000000fffff984 */ /* 0x000fe20000000800 */
[----:B------:R-:W-:Y:S01]  /*7530*/  @!PT LDS RZ, [RZ] ;  /* 0x00000000fffff984 */ /* 0x000fe20000000800 */
[----:B------:R-:W-:Y:S01]  /*7540*/  @!PT LDS RZ, [RZ] ;  /* 0x00000000fffff984 */ /* 0x000fe20000000800 */
[----:B------:R1:W-:Y:S07]  /*7550*/  MEMBAR.ALL.CTA ;  /* 0x0000000000007992 */ /* 0x0003ee0000008000 */
[----:B-1----:R-:W1:Y:S02]  /*7560*/  FENCE.VIEW.ASYNC.S ;  /* 0x00000000000073c6 */ /* 0x002e640000000000 */
[----:B-1----:R-:W-:Y:S06]  /*7570*/  BAR.SYNC.DEFER_BLOCKING 0x1, 0x80 ;  /* 0x0042000000007b1d */ /* 0x002fec0000010000 */
[----:B------:R-:W-:Y:S05]  /*7580*/  @P0 BRA `(.L_x_117) ;  /* 0x0000000000280947 */ /* 0x000fea0003800000 */
[----:B------:R-:W-:Y:S02]  /*7590*/  UIADD3 UR4, UPT, UPT, UR48, 0x400, URZ ;  /* 0x0000040030047890 */ /* 0x000fe4000fffe0ff */
[----:B------:R-:W-:Y:S01]  /*75a0*/  UIADD3 UR6, UP0, UPT, UR52, 0x680, URZ ;  /* 0x0000068034067890 */ /* 0x000fe2000ff1e0ff */
[----:B------:R-:W-:Y:S03]  /*75b0*/  UMOV UR39, UR44 ;  /* 0x0000002c00277c82 */ /* 0x000fe60008000000 */
[----:B------:R-:W-:Y:S01]  /*75c0*/  MOV R201, UR4 ;  /* 0x0000000400c97c02 */ /* 0x000fe20008000f00 */
[----:B------:R-:W-:Y:S03]  /*75d0*/  UIADD3.X UR7, UPT, UPT, URZ, UR53, URZ, UP0, !UPT ;  /* 0x00000035ff077290 */ /* 0x000fe600087fe4ff */
[----:B------:R-:W-:Y:S11]  /*75e0*/  R2UR UR36, R201 ;  /* 0x00000000c92472ca */ /* 0x000ff600000e0000 */
[----:B------:R-:W-:Y:S02]  /*75f0*/  @!UPT UIADD3 URZ, UPT, UPT, URZ, URZ, URZ ;  /* 0x000000fffffff290 */ /* 0x000fe4000fffe0ff */
[----:B------:R1:W-:Y:S01]  /*7600*/  UTMASTG.3D [UR36], [UR6] ;  /* 0x00000024060073b5 */ /* 0x0003e20008010000 */
[----:B------:R0:W-:Y:S01]  /*7610*/  UTMACMDFLUSH ;  /* 0x00000000000079b7 */ /* 0x0001e20000000000 */
[----:B-1----:R-:W-:Y:S04]  /*7620*/  DEPBAR.LE SB0, 0x1 ;  /* 0x000080400000791a */ /* 0x002fe80000000000 */
.L_x_117:
[----:B------:R-:W-:Y:S05]  /*7630*/  BSYNC.RECONVERGENT B0 ;  /* 0x0000000000007941 */ /* 0x000fea0003800200 */
.L_x_116:
[----:B------:R-:W-:Y:S01]  /*7640*/  BAR.SYNC.DEFER_BLOCKING 0x1, 0x80 ;  /* 0x0042000000007b1d */ /* 0x000fe20000010000 */
[----:B------:R-:W-:Y:S01]  /*7650*/  ISETP.NE.AND P1, PT, R212, RZ, PT ;  /* 0x000000ffd400720c */ /* 0x000fe20003f25270 */
[----:B------:R-:W-:Y:S01]  /*7660*/  UISETP.NE.AND UP0, UPT, UR50, URZ, UPT ;  /* 0x000000ff3200728c */ /* 0x000fe2000bf05270 */
[----:B------:R-:W-:Y:S11]  /*7670*/  LEA R3, R224, UR48, 0x3 ;  /* 0x00000030e0037c11 */ /* 0x000ff6000f8e18ff */
[----:B------:R-:W-:Y:S01]  /*7680*/  @P1 SHF.L.U32 R4, R205, 0x1f, RZ ;  /* 0x0000001fcd041819 */ /* 0x000fe200000006ff */
[----:B------:R-:W-:Y:S06]  /*7690*/  BRA.U !UP0, `(.L_x_118) ;  /* 0x0000000108247547 */ /* 0x000fec000b800000 */
[----:B------:R-:W-:Y:S01]  /*76a0*/  IMAD.U32 R5, RZ, RZ, UR51 ;  /* 0x00000033ff057e24 */ /* 0x000fe2000f8e00ff */
[----:B------:R-:W-:Y:S01]  /*76b0*/  MOV R0, UR45 ;  /* 0x0000002d00007c02 */ /* 0x000fe20008000f00 */
[----:B------:R-:W-:Y:S03]  /*76c0*/  UIADD3 UR51, UPT, UPT, UR51, 0x1, URZ ;  /* 0x0000000133337890 */ /* 0x000fe6000fffe0ff */
[----:B------:R-:W-:Y:S01]  /*76d0*/  @P1 LEA R5, R5, UR48, 0x3 ;  /* 0x0000003005051c11 */ /* 0x000fe2000f8e18ff */
[----:B------:R-:W-:Y:S04]  /*76e0*/  UISETP.NE.AND UP0, UPT, UR51, 0x4, UPT ;  /* 0x000000043300788c */ /* 0x000fe8000bf05270 */
[----:B------:R-:W-:Y:S01]  /*76f0*/  @P1 VIADD R5, R5, 0x70 ;  /* 0x0000007005051836 */ /* 0x000fe20000000000 */
[----:B------:R-:W-:Y:S04]  /*7700*/  USEL UR51, UR51, URZ, UP0 ;  /* 0x000000ff33337287 */ /* 0x000fe80008000000 */
[----:B------:R-:W-:Y:S04]  /*7710*/  @P1 PRMT R0, R0, 0x654, R5 ;  /* 0x0000065400001816 */ /* 0x000fe80000000005 */
[----:B------:R1:W-:Y:S04]  /*7720*/  @P1 SYNCS.ARRIVE.TRANS64.RED.A1T0 RZ, [R0+URZ], RZ ;  /* 0x000000ff00ff19a7 */ /* 0x0003e800081004ff */
.L_x_118:
[----:B------:R-:W2:Y:S01]  /*7730*/  @P1 SYNCS.PHASECHK.TRANS64.TRYWAIT P0, [R3+URZ+0x50], R4 ;  /* 0x00005004030015a7 */ /* 0x000ea200080011ff */
[----:B------:R-:W-:Y:S01]  /*7740*/  BSSY B1, `(.L_x_119) ;  /* 0x000001f000017945 */ /* 0x000fe20003800000 */
[----:B--2---:R-:W-:Y:S03]  /*7750*/  @P1 SEL R223, RZ, 0x1, !P0 ;  /* 0x00000001ffdf1807 */ /* 0x004fe60004000000 */
[----:B------:R-:W-:Y:S05]  /*7760*/  @!P1 BRA `(.L_x_120) ;  /* 0x0000000000709947 */ /* 0x000fea0003800000 */
[----:B------:R-:W-:Y:S01]  /*7770*/  ISETP.NE.AND P1, PT, R225, RZ, PT ;  /* 0x000000ffe100720c */ /* 0x000fe20003f25270 */
[----:B------:R-:W-:Y:S01]  /*7780*/  BSSY B0, `(.L_x_121) ;  /* 0x000000b000007945 */ /* 0x000fe20003800000 */
[----:B------:R-:W-:Y:S11]  /*7790*/  ISETP.NE.AND P0, PT, R223, RZ, PT ;  /* 0x000000ffdf00720c */ /* 0x000ff60003f05270 */
[----:B------:R-:W-:Y:S05]  /*77a0*/  @P1 IMAD R7, R224, 0x4000, R217 ;  /* 0x00004000e0071824 */ /* 0x000fea00078e02d9 */
[----:B-1----:R-:W-:Y:S04]  /*77b0*/  @P1 IADD3 R0, PT, PT, R7, UR48, RZ ;  /* 0x0000003007001c10 */ /* 0x002fe8000fffe0ff */
[----:B------:R-:W-:Y:S01]  /*77c0*/  @P1 IADD3 R6, PT, PT, R226, R0, RZ ;  /* 0x00000000e2061210 */ /* 0x000fe20007ffe0ff */
[--C-:B------:R-:W-:Y:S02]  /*77d0*/  @P1 IMAD.IADD R4, R147, 0x1, R0.reuse ;  /* 0x0000000193041824 */ /* 0x100fe400078e0200 */
[----:B------:R-:W-:Y:S01]  /*77e0*/  @P1 IMAD.IADD R5, R227, 0x1, R0 ;  /* 0x00000001e3051824 */ /* 0x000fe200078e0200 */
[----:B------:R-:W-:Y:S06]  /*77f0*/  @P0 BRA `(.L_x_122) ;  /* 0x00000000000c0947 */ /* 0x000fec0003800000 */
[----:B------:R-:W-:Y:S04]  /*7800*/  SHF.L.U32 R0, R205, 0x1f, RZ ;  /* 0x0000001fcd007819 */ /* 0x000fe800000006ff */
[----:B------:R-:W1:Y:S02]  /*7810*/  SYNCS.PHASECHK.TRANS64.TRYWAIT P0, [R3+URZ+0x50], R0 ;  /* 0x00005000030075a7 */ /* 0x000e6400080011ff */
[----:B-1----:R-:W-:Y:S05]  /*7820*/  @!P0 BRA `(.L_x_123) ;  /* 0x0000004800788947 */ /* 0x002fea0003800000 */
.L_x_122:
[----:B------:R-:W-:Y:S05]  /*7830*/  BSYNC B0 ;  /* 0x0000000000007941 */ /* 0x000fea0003800000 */
.L_x_121:
[----:B------:R-:W-:Y:S01]  /*7840*/  ISETP.NE.AND P0, PT, R225, RZ, PT ;  /* 0x000000ffe100720c */ /* 0x000fe20003f05270 */
[----:B------:R-:W-:Y:S11]  /*7850*/  VIADD R224, R224, 0x1 ;  /* 0x00000001e0e07836 */ /* 0x000ff60000000000 */
[----:B------:R-:W-:Y:S01]  /*7860*/  @!UPT UIADD3 URZ, UPT, UPT, URZ, URZ, URZ ;  /* 0x000000fffffff290 */ /* 0x000fe2000fffe0ff */
[----:B------:R2:W4:Y:S01]  /*7870*/  @P0 LDS.128 R176, [R7+UR48+0x400] ;  /* 0x0004003007b00984 */ /* 0x0005220008000c00 */
[--C-:B-1----:R-:W-:Y:S01]  /*7880*/  @P0 IMAD.IADD R0, R226, 0x1, R4.reuse ;  /* 0x00000001e2000824 */ /* 0x102fe200078e0204 */
[C---:B------:R-:W-:Y:S01]  /*7890*/  @P0 IADD3 R3, PT, PT, R227.reuse, R6, RZ ;  /* 0x00000006e3030210 */ /* 0x040fe20007ffe0ff */
[C---:B------:R-:W-:Y:S01]  /*78a0*/  @P0 IMAD.IADD R8, R227.reuse, 0x1, R4 ;  /* 0x00000001e3080824 */ /* 0x040fe200078e0204 */
[----:B------:R2:W1:Y:S02]  /*78b0*/  @P0 LDS.128 R172, [R5+0x400] ;  /* 0x0004000005ac0984 */ /* 0x0004640000000c00 */
[----:B------:R-:W-:Y:S02]  /*78c0*/  @P0 IADD3 R9, PT, PT, R227, R0, RZ ;  /* 0x00000000e3090210 */ /* 0x000fe40007ffe0ff */
[----:B------:R2:W1:Y:S04]  /*78d0*/  @P0 LDS.128 R168, [R6+0x400] ;  /* 0x0004000006a80984 */ /* 0x0004680000000c00 */
[----:B------:R2:W1:Y:S04]  /*78e0*/  @P0 LDS.128 R164, [R3+0x400] ;  /* 0x0004000003a40984 */ /* 0x0004680000000c00 */
[----:B------:R2:W1:Y:S04]  /*78f0*/  @P0 LDS.128 R160, [R4+0x400] ;  /* 0x0004000004a00984 */ /* 0x0004680000000c00 */
[----:B------:R2:W1:Y:S04]  /*7900*/  @P0 LDS.128 R156, [R8+0x400] ;  /* 0x00040000089c0984 */ /* 0x0004680000000c00 */
[----:B------:R2:W1:Y:S04]  /*7910*/  @P0 LDS.128 R152, [R0+0x400] ;  /* 0x0004000000980984 */ /* 0x0004680000000c00 */
[----:B------:R2:W1:Y:S02]  /*7920*/  @P0 LDS.128 R148, [R9+0x400] ;  /* 0x0004000009940984 */ /* 0x0004640000000c00 */
.L_x_120:
[----:B------:R-:W-:Y:S05]  /*7930*/  BSYNC B1 ;  /* 0x0000000000017941 */ /* 0x000fea0003800000 */
.L_x_119:
[----:B--2---:R-:W-:Y:S05]  /*7940*/  VIADD R3, R146, 0x40 ;  /* 0x0000004092037836 */ /* 0x004fea0000000000 */
[----:B------:R-:W-:Y:S04]  /*7950*/  SHF.R.U32.HI R3, RZ, 0x15, R3 ;  /* 0x00000015ff037819 */ /* 0x000fe80000011603 */
[----:B------:R-:W-:Y:S11]  /*7960*/  LOP3.LUT P0, RZ, R3, 0x3, R200, 0x48, !PT ;  /* 0x0000000303ff7812 */ /* 0x000ff600078048c8 */
[----:B------:R-:W-:Y:S02]  /*7970*/  @!UPT UIADD3 URZ, UPT, UPT, URZ, URZ, URZ ;  /* 0x000000fffffff290 */ /* 0x000fe4000fffe0ff */
[----:B------:R-:W-:Y:S05]  /*7980*/  @!P0 BRA `(.L_x_124) ;  /* 0x0000000000408947 */ /* 0x000fea0003800000 */
[----:B------:R-:W2:Y:S01]  /*7990*/  LDCU.64 UR8, c[0x4][0x70] ;  /* 0x01000e00ff0877ac */ /* 0x000ea20008000a00 */
[----:B------:R-:W-:Y:S01]  /*79a0*/  MOV R15, 0x0 ;  /* 0x00000000000f7802 */ /* 0x000fe20000000f00 */
[----:B------:R-:W-:Y:S02]  /*79b0*/  HFMA2 R12, -RZ, RZ, 0, 5.9604644775390625e-08 ;  /* 0x00000001ff0c7431 */ /* 0x000fe400000001ff */
[----:B------:R-:W-:Y:S02]  /*79c0*/  IMAD.MOV.U32 R8, RZ, RZ, 0x192 ;  /* 0x00000192ff087424 */ /* 0x000fe400078e00ff */
[----:B------:R-:W-:Y:S01]  /*79d0*/  IMAD.MOV.U32 R13, RZ, RZ, RZ ;  /* 0x000000ffff0d7224 */ /* 0x000fe200078e00ff */
[----:B------:R-:W5:Y:S01]  /*79e0*/  LDCU.64 UR6, c[0x4][0x78] ;  /* 0x01000f00ff0677ac */ /* 0x000f620008000a00 */
[----:B------:R-:W1:Y:S01]  /*79f0*/  LDC.64 R14, c[0x4][R15] ;  /* 0x010000000f0e7b82 */ /* 0x000e620000000a00 */
[----:B------:R-:W3:Y:S01]  /*7a00*/  LDCU.64 UR4, c[0x4][0x10] ;  /* 0x01000200ff0477ac */ /* 0x000ee20008000a00 */
[----:B--2---:R-:W-:Y:S01]  /*7a10*/  MOV R5, UR9 ;  /* 0x0000000900057c02 */ /* 0x004fe20008000f00 */
[----:B------:R-:W-:Y:S01]  /*7a20*/  IMAD.U32 R4, RZ, RZ, UR8 ;  /* 0x00000008ff047e24 */ /* 0x000fe2000f8e00ff */
[----:B-----5:R-:W-:Y:S01]  /*7a30*/  MOV R7, UR7 ;  /* 0x0000000700077c02 */ /* 0x020fe20008000f00 */
[----:B------:R-:W-:Y:S01]  /*7a40*/  IMAD.U32 R6, RZ, RZ, UR6 ;  /* 0x00000006ff067e24 */ /* 0x000fe2000f8e00ff */
[----:B---3--:R-:W-:Y:S01]  /*7a50*/  MOV R11, UR5 ;  /* 0x00000005000b7c02 */ /* 0x008fe20008000f00 */
[----:B------:R-:W-:Y:S02]  /*7a60*/  IMAD.U32 R10, RZ, RZ, UR4 ;  /* 0x00000004ff0a7e24 */ /* 0x000fe4000f8e00ff */
[----:B------:R-:W-:Y:S07]  /*7a70*/  LEPC R20, `(.L_x_124) ;  /* 0x000000001014794e */ /* 0x000fee0000000000 */
[----:B-1--4-:R-:W-:Y:S05]  /*7a80*/  CALL.ABS.NOINC R14 ;  /* 0x000000000e007343 */ /* 0x012fea0003c00000 */
.L_x_124:
[----:B------:R-:W-:Y:S05]  /*7a90*/  WARPSYNC.ALL ;  /* 0x0000000000007948 */ /* 0x000fea0003800000 */
[----:B------:R-:W-:Y:S01]  /*7aa0*/  R2UR UR4, R146 ;  /* 0x00000000920472ca */ /* 0x000fe200000e0000 */
[--C-:B----4-:R-:W-:Y:S01]  /*7ab0*/  HADD2.F32 R140, -RZ, R176.reuse.H0_H0 ;  /* 0x200000b0ff8c7230 */ /* 0x110fe20000004100 */
[----:B------:R-:W-:Y:S01]  /*7ac0*/  ISETP.NE.AND P6, PT, R212, RZ, PT ;  /* 0x000000ffd400720c */ /* 0x000fe20003fc5270 */
[----:B------:R-:W-:Y:S01]  /*7ad0*/  HADD2.F32 R142, -RZ, R176.H1_H1 ;  /* 0x300000b0ff8e7230 */ /* 0x000fe20000004100 */
[----:B------:R-:W-:Y:S01]  /*7ae0*/  MOV R3, UR51 ;  /* 0x0000003300037c02 */ /* 0x000fe20008000f00 */
[----:B------:R-:W-:Y:S01]  /*7af0*/  BSSY.RECONVERGENT B0, `(.L_x_125) ;  /* 0x0000100000007945 */ /* 0x000fe20003800200 */
[----:B---3--:R-:W-:Y:S02]  /*7b00*/  MOV R232, UR45 ;  /* 0x0000002d00e87c02 */ /* 0x008fe40008000f00 */
[----:B------:R-:W-:Y:S05]  /*7b10*/  ISETP.NE.AND P0, PT, R209, RZ, PT ;  /* 0x000000ffd100720c */ /* 0x000fea0003f05270 */
[----:B------:R-:W1:Y:S02]  /*7b20*/  LDTM.x64 R4, tmem[UR4+0x40] ;  /* 0x00004004000479ee */ /* 0x000e640008340000 */
[----:B------:R-:W-:Y:S04]  /*7b30*/  @P6 LEA R3, R3, UR48, 0x3 ;  /* 0x0000003003036c11 */ /* 0x000fe8000f8e18ff */
[----:B------:R-:W-:Y:S04]  /*7b40*/  @P6 IADD3 R3, PT, PT, R3, 0x70, RZ ;  /* 0x0000007003036810 */ /* 0x000fe80007ffe0ff */
[----:B------:R-:W-:Y:S01]  /*7b50*/  @P6 PRMT R232, R232, 0x654, R3 ;  /* 0x00000654e8e86816 */ /* 0x000fe20000000003 */
[C-C-:B-1----:R-:W-:Y:S01]  /*7b60*/  FFMA R0, R143.reuse, R4, R2.reuse ;  /* 0x000000048f007223 */ /* 0x142fe20000000002 */
[C-C-:B------:R-:W-:Y:S01]  /*7b70*/  FFMA R3, R143.reuse, R5, R2.reuse ;  /* 0x000000058f037223 */ /* 0x140fe20000000002 */
        /* <DEDUP_REMOVED lines=69> */
[----:B------:R-:W-:Y:S02]  /*7fd0*/  HADD2.F32 R5, -RZ, R172.H0_H0 ;  /* 0x200000acff057230 */ /* 0x000fe40000004100 */
[----:B------:R-:W-:Y:S01]  /*7fe0*/  FFMA R69, R145, R4, R69 ;  /* 0x0000000491457223 */ /* 0x000fe20000000045 */
[----:B------:R-:W-:Y:S01]  /*7ff0*/  HADD2.F32 R4, -RZ, R178.H1_H1 ;  /* 0x300000b2ff047230 */ /* 0x000fe20000004100 */
[----:B------:R-:W-:Y:S01]  /*8000*/  F2FP.F16.F32.PACK_AB R228, R3, R0 ;  /* 0x0000000003e4723e */ /* 0x000fe200000000ff */
[--C-:B------:R-:W-:Y:S02]  /*8010*/  HADD2.F32 R3, -RZ, R179.reuse.H0_H0 ;  /* 0x200000b3ff037230 */ /* 0x100fe40000004100 */
[C---:B------:R-:W-:Y:S01]  /*8020*/  FFMA R70, R145.reuse, R7, R70 ;  /* 0x0000000791467223 */ /* 0x040fe20000000046 */
[----:B------:R-:W-:Y:S02]  /*8030*/  HADD2.F32 R0, -RZ, R179.H1_H1 ;  /* 0x300000b3ff007230 */ /* 0x000fe40000004100 */
[C---:B------:R-:W-:Y:S01]  /*8040*/  FFMA R71, R145.reuse, R4, R71 ;  /* 0x0000000491477223 */ /* 0x040fe20000000047 */
[----:B------:R-:W-:Y:S02]  /*8050*/  HADD2.F32 R4, -RZ, R172.H1_H1 ;  /* 0x300000acff047230 */ /* 0x000fe40000004100 */
[C---:B------:R-:W-:Y:S01]  /*8060*/  FFMA R72, R145.reuse, R3, R72 ;  /* 0x0000000391487223 */ /* 0x040fe20000000048 */
[----:B------:R-:W-:Y:S02]  /*8070*/  HADD2.F32 R3, -RZ, R174.H0_H0 ;  /* 0x200000aeff037230 */ /* 0x000fe40000004100 */
        /* <DEDUP_REMOVED lines=14> */
[----:B------:R-:W-:Y:S01]  /*8160*/  HADD2.F32 R0, -RZ, R168.H1_H1 ;  /* 0x300000a8ff007230 */ /* 0x000fe20000004100 */
[----:B------:R-:W-:Y:S01]  /*8170*/  F2FP.F16.F32.PACK_AB R230, R71, R70 ;  /* 0x0000004647e6723e */ /* 0x000fe200000000ff */
[C---:B------:R-:W-:Y:S01]  /*8180*/  FFMA R80, R145.reuse, R3, R80 ;  /* 0x0000000391507223 */ /* 0x040fe20000000050 */
[----:B------:R-:W-:Y:S02]  /*8190*/  HADD2.F32 R3, -RZ, R169.H0_H0 ;  /* 0x200000a9ff037230 */ /* 0x000fe40000004100 */
        /* <DEDUP_REMOVED lines=10> */
[----:B------:R-:W-:Y:S02]  /*8240*/  HADD2.F32 R0, -RZ, R164.H0_H0 ;  /* 0x200000a4ff007230 */ /* 0x000fe40000004100 */
[C---:B------:R-:W-:Y:S01]  /*8250*/  FFMA R86, R145.reuse, R3, R86 ;  /* 0x0000000391567223 */ /* 0x040fe20000000056 */
[----:B------:R-:W-:Y:S01]  /*8260*/  HADD2.F32 R3, -RZ, R166.H0_H0 ;  /* 0x200000a6ff037230 */ /* 0x000fe20000004100 */
[----:B------:R-:W-:Y:S01]  /*8270*/  STS.128 [R217+UR48+0x4400], R228 ;  /* 0x004400e4d9007988 */ /* 0x000fe20008000c30 */
[C---:B------:R-:W-:Y:S01]  /*8280*/  FFMA R87, R145.reuse, R4, R87 ;  /* 0x0000000491577223 */ /* 0x040fe20000000057 */
[----:B------:R-:W-:Y:S02]  /*8290*/  HADD2.F32 R4, -RZ, R164.H1_H1 ;  /* 0x300000a4ff047230 */ /* 0x000fe40000004100 */
[C---:B------:R-:W-:Y:S01]  /*82a0*/  FFMA R88, R145.reuse, R5, R88 ;  /* 0x0000000591587223 */ /* 0x040fe20000000058 */
[--C-:B------:R-:W-:Y:S02]  /*82b0*/  HADD2.F32 R5, -RZ, R167.reuse.H0_H0 ;  /* 0x200000a7ff057230 */ /* 0x100fe40000004100 */
[C---:B------:R-:W-:Y:S01]  /*82c0*/  FFMA R89, R145.reuse, R6, R89 ;  /* 0x0000000691597223 */ /* 0x040fe20000000059 */
[----:B------:R-:W-:Y:S02]  /*82d0*/  HADD2.F32 R6, -RZ, R167.H1_H1 ;  /* 0x300000a7ff067230 */ /* 0x000fe40000004100 */
[C---:B------:R-:W-:Y:S01]  /*82e0*/  FFMA R90, R145.reuse, R0, R90 ;  /* 0x00000000915a7223 */ /* 0x040fe2000000005a */
[--C-:B------:R-:W-:Y:S02]  /*82f0*/  HADD2.F32 R0, -RZ, R165.reuse.H0_H0 ;  /* 0x200000a5ff007230 */ /* 0x100fe40000004100 */
[----:B------:R-:W-:Y:S01]  /*8300*/  FFMA R91, R145, R4, R91 ;  /* 0x00000004915b7223 */ /* 0x000fe2000000005b */
[----:B------:R-:W-:Y:S01]  /*8310*/  HADD2.F32 R4, -RZ, R166.H1_H1 ;  /* 0x300000a6ff047230 */ /* 0x000fe20000004100 */
[----:B------:R-:W-:Y:S01]  /*8320*/  F2FP.F16.F32.PACK_AB R68, R75, R74 ;  /* 0x0000004a4b44723e */ /* 0x000fe200000000ff */
[----:B------:R-:W-:Y:S01]  /*8330*/  FFMA R92, R145, R0, R92 ;  /* 0x00000000915c7223 */ /* 0x000fe2000000005c */
[----:B------:R-:W-:Y:S01]  /*8340*/  HADD2.F32 R0, -RZ, R165.H1_H1 ;  /* 0x300000a5ff007230 */ /* 0x000fe20000004100 */
[----:B------:R-:W-:Y:S02]  /*8350*/  F2FP.F16.F32.PACK_AB R69, R77, R76 ;  /* 0x0000004c4d45723e */ /* 0x000fe400000000ff */
[----:B------:R-:W-:Y:S02]  /*8360*/  F2FP.F16.F32.PACK_AB R70, R79, R78 ;  /* 0x0000004e4f46723e */ /* 0x000fe400000000ff */
[C---:B------:R-:W-:Y:S01]  /*8370*/  FFMA R93, R145.reuse, R0, R93 ;  /* 0x00000000915d7223 */ /* 0x040fe2000000005d */
[--C-:B------:R-:W-:Y:S02]  /*8380*/  HADD2.F32 R0, -RZ, R160.reuse.H0_H0 ;  /* 0x200000a0ff007230 */ /* 0x100fe40000004100 */
[C---:B------:R-:W-:Y:S01]  /*8390*/  FFMA R94, R145.reuse, R3, R94 ;  /* 0x00000003915e7223 */ /* 0x040fe2000000005e */
[C---:B------:R-:W-:Y:S01]  /*83a0*/  FFMA R95, R145.reuse, R4, R95 ;  /* 0x00000004915f7223 */ /* 0x040fe2000000005f */
[C---:B------:R-:W-:Y:S01]  /*83b0*/  FFMA R96, R145.reuse, R5, R96 ;  /* 0x0000000591607223 */ /* 0x040fe20000000060 */
[C---:B------:R-:W-:Y:S01]  /*83c0*/  FFMA R97, R145.reuse, R6, R97 ;  /* 0x0000000691617223 */ /* 0x040fe20000000061 */
[----:B------:R-:W-:Y:S02]  /*83d0*/  HADD2.F32 R4, -RZ, R160.H1_H1 ;  /* 0x300000a0ff047230 */ /* 0x000fe40000004100 */
[----:B------:R-:W-:Y:S01]  /*83e0*/  FFMA R98, R145, R0, R98 ;  /* 0x0000000091627223 */ /* 0x000fe20000000062 */
[--C-:B------:R-:W-:Y:S01]  /*83f0*/  HADD2.F32 R3, -RZ, R161.reuse.H0_H0 ;  /* 0x200000a1ff037230 */ /* 0x100fe20000004100 */
[----:B------:R-:W-:Y:S01]  /*8400*/  F2FP.F16.F32.PACK_AB R71, R81, R80 ;  /* 0x000000505147723e */ /* 0x000fe200000000ff */
[----:B------:R-:W-:Y:S02]  /*8410*/  HADD2.F32 R0, -RZ, R161.H1_H1 ;  /* 0x300000a1ff007230 */ /* 0x000fe40000004100 */
[C---:B------:R-:W-:Y:S01]  /*8420*/  FFMA R99, R145.reuse, R4, R99 ;  /* 0x0000000491637223 */ /* 0x040fe20000000063 */
[--C-:B------:R-:W-:Y:S02]  /*8430*/  HADD2.F32 R5, -RZ, R163.reuse.H0_H0 ;  /* 0x200000a3ff057230 */ /* 0x100fe40000004100 */
[C---:B------:R-:W-:Y:S01]  /*8440*/  FFMA R100, R145.reuse, R3, R100 ;  /* 0x0000000391647223 */ /* 0x040fe20000000064 */
[----:B------:R1:W-:Y:S01]  /*8450*/  STS.128 [R219+0x4400], R68 ;  /* 0x00440044db007388 */ /* 0x0003e20000000c00 */
[----:B------:R-:W-:Y:S01]  /*8460*/  FFMA R101, R145, R0, R101 ;  /* 0x0000000091657223 */ /* 0x000fe20000000065 */
[--C-:B------:R-:W-:Y:S01]  /*8470*/  HADD2.F32 R3, -RZ, R162.reuse.H0_H0 ;  /* 0x200000a2ff037230 */ /* 0x100fe20000004100 */
[----:B------:R-:W-:Y:S01]  /*8480*/  F2FP.F16.F32.PACK_AB R72, R83, R82 ;  /* 0x000000525348723e */ /* 0x000fe200000000ff */
[----:B------:R-:W-:Y:S01]  /*8490*/  HADD2.F32 R0, -RZ, R162.H1_H1 ;  /* 0x300000a2ff007230 */ /* 0x000fe20000004100 */
[----:B------:R-:W-:Y:S01]  /*84a0*/  F2FP.F16.F32.PACK_AB R73, R85, R84 ;  /* 0x000000545549723e */ /* 0x000fe200000000ff */
[----:B------:R-:W-:Y:S02]  /*84b0*/  HADD2.F32 R4, -RZ, R163.H1_H1 ;  /* 0x300000a3ff047230 */ /* 0x000fe40000004100 */
[----:B------:R-:W-:Y:S01]  /*84c0*/  FFMA R102, R145, R3, R102 ;  /* 0x0000000391667223 */ /* 0x000fe20000000066 */
[----:B------:R-:W-:Y:S01]  /*84d0*/  F2FP.F16.F32.PACK_AB R74, R87, R86 ;  /* 0x00000056574a723e */ /* 0x000fe200000000ff */
[----:B------:R-:W-:Y:S01]  /*84e0*/  FFMA R103, R145, R0, R103 ;  /* 0x0000000091677223 */ /* 0x000fe20000000067 */
[----:B------:R-:W-:Y:S01]  /*84f0*/  F2FP.F16.F32.PACK_AB R75, R89, R88 ;  /* 0x00000058594b723e */ /* 0x000fe200000000ff */
[C---:B------:R-:W-:Y:S01]  /*8500*/  FFMA R104, R145.reuse, R5, R104 ;  /* 0x0000000591687223 */ /* 0x040fe20000000068 */
[--C-:B------:R-:W-:Y:S02]  /*8510*/  HADD2.F32 R0, -RZ, R156.reuse.H0_H0 ;  /* 0x2000009cff007230 */ /* 0x100fe40000004100 */
[C---:B------:R-:W-:Y:S01]  /*8520*/  FFMA R105, R145.reuse, R4, R105 ;  /* 0x0000000491697223 */ /* 0x040fe20000000069 */
[----:B------:R-:W-:Y:S01]  /*8530*/  HADD2.F32 R4, -RZ, R156.H1_H1 ;  /* 0x3000009cff047230 */ /* 0x000fe20000004100 */
[----:B------:R2:W-:Y:S01]  /*8540*/  STS.128 [R216+0x4400], R72 ;  /* 0x00440048d8007388 */ /* 0x0005e20000000c00 */
[--C-:B------:R-:W-:Y:S02]  /*8550*/  HADD2.F32 R3, -RZ, R157.reuse.H0_H0 ;  /* 0x2000009dff037230 */ /* 0x100fe40000004100 */
[C---:B------:R-:W-:Y:S01]  /*8560*/  FFMA R106, R145.reuse, R0, R106 ;  /* 0x00000000916a7223 */ /* 0x040fe2000000006a */
[----:B------:R-:W-:Y:S02]  /*8570*/  HADD2.F32 R0, -RZ, R157.H1_H1 ;  /* 0x3000009dff007230 */ /* 0x000fe40000004100 */
[----:B------:R-:W-:Y:S01]  /*8580*/  FFMA R107, R145, R4, R107 ;  /* 0x00000004916b7223 */ /* 0x000fe2000000006b */
[----:B------:R-:W-:Y:S01]  /*8590*/  F2FP.F16.F32.PACK_AB R76, R91, R90 ;  /* 0x0000005a5b4c723e */ /* 0x000fe200000000ff */
[----:B------:R-:W-:Y:S01]  /*85a0*/  FFMA R108, R145, R3, R108 ;  /* 0x00000003916c7223 */ /* 0x000fe2000000006c */
[----:B------:R-:W-:Y:S01]  /*85b0*/  F2FP.F16.F32.PACK_AB R77, R93, R92 ;  /* 0x0000005c5d4d723e */ /* 0x000fe200000000ff */
[--C-:B------:R-:W-:Y:S01]  /*85c0*/  HADD2.F32 R3, -RZ, R158.reuse.H0_H0 ;  /* 0x2000009eff037230 */ /* 0x100fe20000004100 */
[----:B------:R-:W-:Y:S01]  /*85d0*/  F2FP.F16.F32.PACK_AB R78, R95, R94 ;  /* 0x0000005e5f4e723e */ /* 0x000fe200000000ff */
[----:B------:R-:W-:Y:S01]  /*85e0*/  HADD2.F32 R4, -RZ, R158.H1_H1 ;  /* 0x3000009eff047230 */ /* 0x000fe20000004100 */
[----:B------:R-:W-:Y:S01]  /*85f0*/  F2FP.F16.F32.PACK_AB R79, R97, R96 ;  /* 0x00000060614f723e */ /* 0x000fe200000000ff */
[C---:B------:R-:W-:Y:S01]  /*8600*/  FFMA R109, R145.reuse, R0, R109 ;  /* 0x00000000916d7223 */ /* 0x040fe2000000006d */
[--C-:B------:R-:W-:Y:S02]  /*8610*/  HADD2.F32 R5, -RZ, R159.reuse.H0_H0 ;  /* 0x2000009fff057230 */ /* 0x100fe40000004100 */
[C---:B------:R-:W-:Y:S01]  /*8620*/  FFMA R110, R145.reuse, R3, R110 ;  /* 0x00000003916e7223 */ /* 0x040fe2000000006e */
[----:B------:R-:W-:Y:S01]  /*8630*/  HADD2.F32 R0, -RZ, R159.H1_H1 ;  /* 0x3000009fff007230 */ /* 0x000fe20000004100 */
[----:B------:R3:W-:Y:S01]  /*8640*/  STS.128 [R220+0x4400], R76 ;  /* 0x0044004cdc007388 */ /* 0x0007e20000000c00 */
[C---:B------:R-:W-:Y:S01]  /*8650*/  FFMA R111, R145.reuse, R4, R111 ;  /* 0x00000004916f7223 */ /* 0x040fe2000000006f */
[C---:B------:R-:W-:Y:S01]  /*8660*/  FFMA R112, R145.reuse, R5, R112 ;  /* 0x0000000591707223 */ /* 0x040fe20000000070 */
[--C-:B------:R-:W-:Y:S02]  /*8670*/  HADD2.F32 R3, -RZ, R152.reuse.H0_H0 ;  /* 0x20000098ff037230 */ /* 0x100fe40000004100 */
[----:B------:R-:W-:Y:S01]  /*8680*/  FFMA R113, R145, R0, R113 ;  /* 0x0000000091717223 */ /* 0x000fe20000000071 */
[----:B------:R-:W-:Y:S01]  /*8690*/  HADD2.F32 R0, -RZ, R152.H1_H1 ;  /* 0x30000098ff007230 */ /* 0x000fe20000004100 */
[----:B-1----:R-:W-:Y:S01]  /*86a0*/  F2FP.F16.F32.PACK_AB R68, R99, R98 ;  /* 0x000000626344723e */ /* 0x002fe200000000ff */
[--C-:B------:R-:W-:Y:S02]  /*86b0*/  HADD2.F32 R5, -RZ, R153.reuse.H0_H0 ;  /* 0x20000099ff057230 */ /* 0x100fe40000004100 */
[C---:B------:R-:W-:Y:S01]  /*86c0*/  FFMA R114, R145.reuse, R3, R114 ;  /* 0x0000000391727223 */ /* 0x040fe20000000072 */
[----:B------:R-:W-:Y:S02]  /*86d0*/  HADD2.F32 R4, -RZ, R153.H1_H1 ;  /* 0x30000099ff047230 */ /* 0x000fe40000004100 */
[C---:B------:R-:W-:Y:S01]  /*86e0*/  FFMA R115, R145.reuse, R0, R115 ;  /* 0x0000000091737223 */ /* 0x040fe20000000073 */
[--C-:B------:R-:W-:Y:S02]  /*86f0*/  HADD2.F32 R0, -RZ, R154.reuse.H0_H0 ;  /* 0x2000009aff007230 */ /* 0x100fe40000004100 */
[C---:B------:R-:W-:Y:S01]  /*8700*/  FFMA R116, R145.reuse, R5, R116 ;  /* 0x0000000591747223 */ /* 0x040fe20000000074 */
[--C-:B------:R-:W-:Y:S02]  /*8710*/  HADD2.F32 R3, -RZ, R155.reuse.H0_H0 ;  /* 0x2000009bff037230 */ /* 0x100fe40000004100 */
[----:B------:R-:W-:Y:S01]  /*8720*/  FFMA R117, R145, R4, R117 ;  /* 0x0000000491757223 */ /* 0x000fe20000000075 */
[----:B------:R-:W-:Y:S01]  /*8730*/  HADD2.F32 R4, -RZ, R154.H1_H1 ;  /* 0x3000009aff047230 */ /* 0x000fe20000004100 */
[----:B------:R-:W-:Y:S01]  /*8740*/  F2FP.F16.F32.PACK_AB R69, R101, R100 ;  /* 0x000000646545723e */ /* 0x000fe200000000ff */
[----:B------:R-:W-:Y:S01]  /*8750*/  FFMA R118, R145, R0, R118 ;  /* 0x0000000091767223 */ /* 0x000fe20000000076 */
[----:B------:R-:W-:Y:S01]  /*8760*/  F2FP.F16.F32.PACK_AB R70, R103, R102 ;  /* 0x000000666746723e */ /* 0x000fe200000000ff */
[----:B------:R-:W-:Y:S01]  /*8770*/  HADD2.F32 R0, -RZ, R155.H1_H1 ;  /* 0x3000009bff007230 */ /* 0x000fe20000004100 */
[----:B------:R-:W-:Y:S01]  /*8780*/  F2FP.F16.F32.PACK_AB R71, R105, R104 ;  /* 0x000000686947723e */ /* 0x000fe200000000ff */
[C---:B------:R-:W-:Y:S01]  /*8790*/  FFMA R119, R145.reuse, R4, R119 ;  /* 0x0000000491777223 */ /* 0x040fe20000000077 */
[----:B------:R-:W-:Y:S01]  /*87a0*/  FFMA R120, R145, R3, R120 ;  /* 0x0000000391787223 */ /* 0x000fe20000000078 */
[----:B--2---:R-:W-:Y:S01]  /*87b0*/  F2FP.F16.F32.PACK_AB R72, R107, R106 ;  /* 0x0000006a6b48723e */ /* 0x004fe200000000ff */
[----:B------:R-:W-:Y:S01]  /*87c0*/  FFMA R121, R145, R0, R121 ;  /* 0x0000000091797223 */ /* 0x000fe20000000079 */
[----:B------:R1:W-:Y:S01]  /*87d0*/  STS.128 [R215+0x4400], R68 ;  /* 0x00440044d7007388 */ /* 0x0003e20000000c00 */
[--C-:B------:R-:W-:Y:S01]  /*87e0*/  HADD2.F32 R3, -RZ, R148.reuse.H0_H0 ;  /* 0x20000094ff037230 */ /* 0x100fe20000004100 */
[----:B------:R-:W-:Y:S01]  /*87f0*/  F2FP.F16.F32.PACK_AB R73, R109, R108 ;  /* 0x0000006c6d49723e */ /* 0x000fe200000000ff */
[----:B------:R-:W-:Y:S01]  /*8800*/  HADD2.F32 R4, -RZ, R148.H1_H1 ;  /* 0x30000094ff047230 */ /* 0x000fe20000004100 */
[----:B------:R-:W-:Y:S01]  /*8810*/  F2FP.F16.F32.PACK_AB R74, R111, R110 ;  /* 0x0000006e6f4a723e */ /* 0x000fe200000000ff */
[--C-:B------:R-:W-:Y:S01]  /*8820*/  HADD2.F32 R5, -RZ, R149.reuse.H0_H0 ;  /* 0x20000095ff057230 */ /* 0x100fe20000004100 */
[----:B------:R-:W-:Y:S01]  /*8830*/  F2FP.F16.F32.PACK_AB R75, R113, R112 ;  /* 0x00000070714b723e */ /* 0x000fe200000000ff */
[C---:B------:R-:W-:Y:S01]  /*8840*/  FFMA R122, R145.reuse, R3, R122 ;  /* 0x00000003917a7223 */ /* 0x040fe2000000007a */
[----:B------:R-:W-:Y:S02]  /*8850*/  HADD2.F32 R0, -RZ, R149.H1_H1 ;  /* 0x30000095ff007230 */ /* 0x000fe40000004100 */
[C---:B------:R-:W-:Y:S01]  /*8860*/  FFMA R123, R145.reuse, R4, R123 ;  /* 0x00000004917b7223 */ /* 0x040fe2000000007b */
[--C-:B------:R-:W-:Y:S01]  /*8870*/  HADD2.F32 R3, -RZ, R150.reuse.H0_H0 ;  /* 0x20000096ff037230 */ /* 0x100fe20000004100 */
[----:B------:R1:W-:Y:S01]  /*8880*/  STS.128 [R222+0x4400], R72 ;  /* 0x00440048de007388 */ /* 0x0003e20000000c00 */
[C---:B------:R-:W-:Y:S01]  /*8890*/  FFMA R124, R145.reuse, R5, R124 ;  /* 0x00000005917c7223 */ /* 0x040fe2000000007c */
[----:B------:R-:W-:Y:S02]  /*88a0*/  HADD2.F32 R4, -RZ, R150.H1_H1 ;  /* 0x30000096ff047230 */ /* 0x000fe40000004100 */
[----:B------:R-:W-:Y:S01]  /*88b0*/  FFMA R125, R145, R0, R125 ;  /* 0x00000000917d7223 */ /* 0x000fe2000000007d */
[--C-:B------:R-:W-:Y:S01]  /*88c0*/  HADD2.F32 R5, -RZ, R151.reuse.H0_H0 ;  /* 0x20000097ff057230 */ /* 0x100fe20000004100 */
[----:B---3--:R-:W-:Y:S01]  /*88d0*/  F2FP.F16.F32.PACK_AB R76, R115, R114 ;  /* 0x00000072734c723e */ /* 0x008fe200000000ff */
[----:B------:R-:W-:Y:S01]  /*88e0*/  HADD2.F32 R6, -RZ, R151.H1_H1 ;  /* 0x30000097ff067230 */ /* 0x000fe20000004100 */
[----:B------:R-:W-:Y:S01]  /*88f0*/  F2FP.F16.F32.PACK_AB R77, R117, R116 ;  /* 0x00000074754d723e */ /* 0x000fe200000000ff */
[----:B------:R-:W-:Y:S01]  /*8900*/  FFMA R126, R145, R3, R126 ;  /* 0x00000003917e7223 */ /* 0x000fe2000000007e */
[----:B------:R-:W-:Y:S01]  /*8910*/  F2FP.F16.F32.PACK_AB R78, R119, R118 ;  /* 0x00000076774e723e */ /* 0x000fe200000000ff */
[----:B------:R-:W-:Y:S01]  /*8920*/  FFMA R127, R145, R4, R127 ;  /* 0x00000004917f7223 */ /* 0x000fe2000000007f */
[----:B------:R-:W-:Y:S01]  /*8930*/  F2FP.F16.F32.PACK_AB R79, R121, R120 ;  /* 0x00000078794f723e */ /* 0x000fe200000000ff */
[C---:B------:R-:W-:Y:S01]  /*8940*/  FFMA R128, R145.reuse, R5, R128 ;  /* 0x0000000591807223 */ /* 0x040fe20000000080 */
[----:B------:R-:W-:Y:S01]  /*8950*/  FFMA R129, R145, R6, R129 ;  /* 0x0000000691817223 */ /* 0x000fe20000000081 */
[----:B------:R-:W-:Y:S02]  /*8960*/  F2FP.F16.F32.PACK_AB R80, R123, R122 ;  /* 0x0000007a7b50723e */ /* 0x000fe400000000ff */
[----:B------:R1:W-:Y:S01]  /*8970*/  STS.128 [R214+0x4400], R76 ;  /* 0x0044004cd6007388 */ /* 0x0003e20000000c00 */
[----:B------:R-:W-:Y:S02]  /*8980*/  F2FP.F16.F32.PACK_AB R81, R125, R124 ;  /* 0x0000007c7d51723e */ /* 0x000fe400000000ff */
[----:B------:R-:W-:Y:S02]  /*8990*/  F2FP.F16.F32.PACK_AB R82, R127, R126 ;  /* 0x0000007e7f52723e */ /* 0x000fe400000000ff */
[----:B------:R-:W-:Y:S02]  /*89a0*/  F2FP.F16.F32.PACK_AB R83, R129, R128 ;  /* 0x000000808153723e */ /* 0x000fe400000000ff */
[----:B------:R-:W-:Y:S02]  /*89b0*/  LEA R0, R224, UR48, 0x3 ;  /* 0x00000030e0007c11 */ /* 0x000fe4000f8e18ff */
[----:B------:R-:W-:Y:S01]  /*89c0*/  @P6 SHF.L.U32 R3, R205, 0x1f, RZ ;  /* 0x0000001fcd036819 */ /* 0x000fe200000006ff */
[----:B------:R1:W-:Y:S01]  /*89d0*/  STS.128 [R221+0x4400], R80 ;  /* 0x00440050dd007388 */ /* 0x0003e20000000c00 */
[----:B------:R-:W-:Y:S01]  /*89e0*/  @!PT LDS RZ, [RZ] ;  /* 0x00000000fffff984 */ /* 0x000fe20000000800 */
[----:B------:R-:W-:Y:S01]  /*89f0*/  @!PT LDS RZ, [RZ] ;  /* 0x00000000fffff984 */ /* 0x000fe20000000800 */
[----:B------:R-:W-:Y:S01]  /*8a00*/  @!PT LDS RZ, [RZ] ;  /* 0x00000000fffff984 */ /* 0x000fe20000000800 */
[----:B------:R-:W-:Y:S01]  /*8a10*/  @!PT LDS RZ, [RZ] ;  /* 0x00000000fffff984 */ /* 0x000fe20000000800 */
[----:B------:R2:W-:Y:S07]  /*8a20*/  MEMBAR.ALL.CTA ;  /* 0x0000000000007992 */ /* 0x0005ee0000008000 */
[----:B--2---:R-:W2:Y:S02]  /*8a30*/  FENCE.VIEW.ASYNC.S ;  /* 0x00000000000073c6 */ /* 0x004ea40000000000 */
[----:B--2---:R-:W-:Y:S06]  /*8a40*/  BAR.SYNC.DEFER_BLOCKING 0x1, 0x80 ;  /* 0x0042000000007b1d */ /* 0x004fec0000010000 */
[----:B------:R-:W-:Y:S05]  /*8a50*/  @P0 BRA `(.L_x_126) ;  /* 0x0000000000240947 */ /* 0x000fea0003800000 */
[----:B------:R-:W-:Y:S02]  /*8a60*/  UIADD3 UR8, UP0, UPT, UR52, 0x680, URZ ;  /* 0x0000068034087890 */ /* 0x000fe4000ff1e0ff */
[----:B------:R-:W-:Y:S02]  /*8a70*/  UIADD3 UR5, UPT, UPT, UR37, 0x40, URZ ;  /* 0x0000004025057890 */ /* 0x000fe4000fffe0ff */
[----:B------:R-:W-:Y:S02]  /*8a80*/  UIADD3 UR4, UPT, UPT, UR48, 0x4400, URZ ;  /* 0x0000440030047890 */ /* 0x000fe4000fffe0ff */
[----:B------:R-:W-:Y:S01]  /*8a90*/  UIADD3.X UR9, UPT, UPT, URZ, UR53, URZ, UP0, !UPT ;  /* 0x00000035ff097290 */ /* 0x000fe200087fe4ff */
[----:B------:R-:W-:Y:S01]  /*8aa0*/  UMOV UR6, UR38 ;  /* 0x0000002600067c82 */ /* 0x000fe20008000000 */
[----:B------:R-:W-:Y:S07]  /*8ab0*/  UMOV UR7, UR44 ;  /* 0x0000002c00077c82 */ /* 0x000fee0008000000 */
[----:B------:R2:W-:Y:S01]  /*8ac0*/  UTMASTG.3D [UR4], [UR8] ;  /* 0x00000004080073b5 */ /* 0x0005e20008010000 */
[----:B------:R0:W-:Y:S01]  /*8ad0*/  UTMACMDFLUSH ;  /* 0x00000000000079b7 */ /* 0x0001e20000000000 */
[----:B--2---:R-:W-:Y:S04]  /*8ae0*/  DEPBAR.LE SB0, 0x1 ;  /* 0x000080400000791a */ /* 0x004fe80000000000 */
.L_x_126:
[----:B------:R-:W-:Y:S05]  /*8af0*/  BSYNC.RECONVERGENT B0 ;  /* 0x0000000000007941 */ /* 0x000fea0003800200 */
.L_x_125:
[----:B------:R-:W-:Y:S01]  /*8b00*/  BAR.SYNC.DEFER_BLOCKING 0x1, 0x80 ;  /* 0x0042000000007b1d */ /* 0x000fe20000010000 */
[----:B------:R-:W-:Y:S04]  /*8b10*/  UIADD3 UR36, UPT, UPT, UR51, 0x1, URZ ;  /* 0x0000000133247890 */ /* 0x000fe8000fffe0ff */
[----:B------:R-:W-:Y:S04]  /*8b20*/  UISETP.NE.AND UP0, UPT, UR36, 0x4, UPT ;  /* 0x000000042400788c */ /* 0x000fe8000bf05270 */
[----:B------:R-:W-:Y:S01]  /*8b30*/  USEL UR36, UR36, URZ, UP0 ;  /* 0x000000ff24247287 */ /* 0x000fe20008000000 */
[----:B------:R2:W-:Y:S01]  /*8b40*/  @P6 SYNCS.ARRIVE.TRANS64.RED.A1T0 RZ, [R232+URZ], RZ ;  /* 0x000000ffe8ff69a7 */ /* 0x0005e200081004ff */
[----:B------:R-:W-:Y:S01]  /*8b50*/  BSSY B1, `(.L_x_127) ;  /* 0x0000020000017945 */ /* 0x000fe20003800000 */
[----:B------:R-:W3:Y:S02]  /*8b60*/  @P6 SYNCS.PHASECHK.TRANS64.TRYWAIT P0, [R0+URZ+0x50], R3 ;  /* 0x00005003000065a7 */ /* 0x000ee400080011ff */
[----:B---3--:R-:W-:Y:S01]  /*8b70*/  @P6 SEL R223, RZ, 0x1, !P0 ;  /* 0x00000001ffdf6807 */ /* 0x008fe20004000000 */
[----:B--2---:R-:W-:Y:S06]  /*8b80*/  @!P6 BRA `(.L_x_128) ;  /* 0x000000000070e947 */ /* 0x004fec0003800000 */
[----:B------:R-:W-:Y:S01]  /*8b90*/  ISETP.NE.AND P1, PT, R225, RZ, PT ;  /* 0x000000ffe100720c */ /* 0x000fe20003f25270 */
[----:B------:R-:W-:Y:S01]  /*8ba0*/  BSSY B0, `(.L_x_129) ;  /* 0x000000b000007945 */ /* 0x000fe20003800000 */
[----:B------:R-:W-:Y:S11]  /*8bb0*/  ISETP.NE.AND P0, PT, R223, RZ, PT ;  /* 0x000000ffdf00720c */ /* 0x000ff60003f05270 */
[----:B------:R-:W-:Y:S05]  /*8bc0*/  @P1 IMAD R6, R224, 0x4000, R217 ;  /* 0x00004000e0061824 */ /* 0x000fea00078e02d9 */
[----:B------:R-:W-:Y:S04]  /*8bd0*/  @P1 IADD3 R8, PT, PT, R6, UR48, RZ ;  /* 0x0000003006081c10 */ /* 0x000fe8000fffe0ff */
[----:B------:R-:W-:Y:S01]  /*8be0*/  @P1 IADD3 R4, PT, PT, R226, R8, RZ ;  /* 0x00000008e2041210 */ /* 0x000fe20007ffe0ff */
[--C-:B------:R-:W-:Y:S02]  /*8bf0*/  @P1 IMAD.IADD R3, R147, 0x1, R8.reuse ;  /* 0x0000000193031824 */ /* 0x100fe400078e0208 */
[----:B------:R-:W-:Y:S01]  /*8c00*/  @P1 IMAD.IADD R5, R227, 0x1, R8 ;  /* 0x00000001e3051824 */ /* 0x000fe200078e0208 */
[----:B------:R-:W-:Y:S06]  /*8c10*/  @P0 BRA `(.L_x_130) ;  /* 0x00000000000c0947 */ /* 0x000fec0003800000 */
[----:B------:R-:W-:Y:S04]  /*8c20*/  SHF.L.U32 R7, R205, 0x1f, RZ ;  /* 0x0000001fcd077819 */ /* 0x000fe800000006ff */
[----:B------:R-:W2:Y:S02]  /*8c30*/  SYNCS.PHASECHK.TRANS64.TRYWAIT P0, [R0+URZ+0x50], R7 ;  /* 0x00005007000075a7 */ /* 0x000ea400080011ff */
[----:B--2---:R-:W-:Y:S05]  /*8c40*/  @!P0 BRA `(.L_x_131) ;  /* 0x0000003400848947 */ /* 0x004fea0003800000 */
.L_x_130:
[----:B------:R-:W-:Y:S05]  /*8c50*/  BSYNC B0 ;  /* 0x0000000000007941 */ /* 0x000fea0003800000 */
.L_x_129:
[----:B------:R-:W-:Y:S01]  /*8c60*/  ISETP.NE.AND P0, PT, R225, RZ, PT ;  /* 0x000000ffe100720c */ /* 0x000fe20003f05270 */
[----:B------:R-:W-:Y:S11]  /*8c70*/  VIADD R224, R224, 0x1 ;  /* 0x00000001e0e07836 */ /* 0x000ff60000000000 */
[----:B------:R-:W-:Y:S01]  /*8c80*/  @!UPT UIADD3 URZ, UPT, UPT, URZ, URZ, URZ ;  /* 0x000000fffffff290 */ /* 0x000fe2000fffe0ff */
[----:B------:R3:W4:Y:S01]  /*8c90*/  @P0 LDS.128 R176, [R6+UR48+0x400] ;  /* 0x0004003006b00984 */ /* 0x0007220008000c00 */
[--C-:B--2---:R-:W-:Y:S01]  /*8ca0*/  @P0 IMAD.IADD R0, R226, 0x1, R3.reuse ;  /* 0x00000001e2000824 */ /* 0x104fe200078e0203 */
[C---:B------:R-:W-:Y:S01]  /*8cb0*/  @P0 IADD3 R7, PT, PT, R227.reuse, R4, RZ ;  /* 0x00000004e3070210 */ /* 0x040fe20007ffe0ff */
[C---:B------:R-:W-:Y:S01]  /*8cc0*/  @P0 IMAD.IADD R8, R227.reuse, 0x1, R3 ;  /* 0x00000001e3080824 */ /* 0x040fe200078e0203 */
[----:B------:R3:W2:Y:S02]  /*8cd0*/  @P0 LDS.128 R172, [R5+0x400] ;  /* 0x0004000005ac0984 */ /* 0x0006a40000000c00 */
[----:B------:R-:W-:Y:S02]  /*8ce0*/  @P0 IADD3 R9, PT, PT, R227, R0, RZ ;  /* 0x00000000e3090210 */ /* 0x000fe40007ffe0ff */
[----:B------:R3:W1:Y:S04]  /*8cf0*/  @P0 LDS.128 R168, [R4+0x400] ;  /* 0x0004000004a80984 */ /* 0x0006680000000c00 */
[----:B------:R3:W1:Y:S04]  /*8d00*/  @P0 LDS.128 R164, [R7+0x400] ;  /* 0x0004000007a40984 */ /* 0x0006680000000c00 */
[----:B------:R3:W1:Y:S04]  /*8d10*/  @P0 LDS.128 R160, [R3+0x400] ;  /* 0x0004000003a00984 */ /* 0x0006680000000c00 */
[----:B------:R3:W1:Y:S04]  /*8d20*/  @P0 LDS.128 R156, [R8+0x400] ;  /* 0x00040000089c0984 */ /* 0x0006680000000c00 */
[----:B------:R3:W1:Y:S04]  /*8d30*/  @P0 LDS.128 R152, [R0+0x400] ;  /* 0x0004000000980984 */ /* 0x0006680000000c00 */
[----:B------:R3:W1:Y:S02]  /*8d40*/  @P0 LDS.128 R148, [R9+0x400] ;  /* 0x0004000009940984 */ /* 0x0006640000000c00 */
.L_x_128:
[----:B------:R-:W-:Y:S05]  /*8d50*/  BSYNC B1 ;  /* 0x0000000000017941 */ /* 0x000fea0003800000 */
.L_x_127:
[----:B---3--:R-:W-:Y:S05]  /*8d60*/  VIADD R3, R146, 0x80 ;  /* 0x0000008092037836 */ /* 0x008fea0000000000 */
[----:B------:R-:W-:Y:S04]  /*8d70*/  SHF.R.U32.HI R3, RZ, 0x15, R3 ;  /* 0x00000015ff037819 */ /* 0x000fe80000011603 */
[----:B------:R-:W-:Y:S11]  /*8d80*/  LOP3.LUT P0, RZ, R3, 0x3, R200, 0x48, !PT ;  /* 0x0000000303ff7812 */ /* 0x000ff600078048c8 */
[----:B------:R-:W-:Y:S02]  /*8d90*/  @!UPT UIADD3 URZ, UPT, UPT, URZ, URZ, URZ ;  /* 0x000000fffffff290 */ /* 0x000fe4000fffe0ff */
[----:B------:R-:W-:Y:S05]  /*8da0*/  @!P0 BRA `(.L_x_132) ;  /* 0x0000000000408947 */ /* 0x000fea0003800000 */
[----:B------:R-:W3:Y:S01]  /*8db0*/  LDCU.64 UR8, c[0x4][0x70] ;  /* 0x01000e00ff0877ac */ /* 0x000ee20008000a00 */
[----:B------:R-:W-:Y:S01]  /*8dc0*/  MOV R15, 0x0 ;  /* 0x00000000000f7802 */ /* 0x000fe20000000f00 */
[----:B------:R-:W-:Y:S02]  /*8dd0*/  HFMA2 R12, -RZ, RZ, 0, 5.9604644775390625e-08 ;  /* 0x00000001ff0c7431 */ /* 0x000fe400000001ff */
[----:B------:R-:W-:Y:S02]  /*8de0*/  IMAD.MOV.U32 R8, RZ, RZ, 0x192 ;  /* 0x00000192ff087424 */ /* 0x000fe400078e00ff */
[----:B------:R-:W-:Y:S01]  /*8df0*/  IMAD.MOV.U32 R13, RZ, RZ, RZ ;  /* 0x000000ffff0d7224 */ /* 0x000fe200078e00ff */
[----:B------:R-:W5:Y:S01]  /*8e00*/  LDCU.64 UR6, c[0x4][0x78] ;  /* 0x01000f00ff0677ac */ /* 0x000f620008000a00 */
[----:B------:R-:W1:Y:S01]  /*8e10*/  LDC.64 R14, c[0x4][R15] ;  /* 0x010000000f0e7b82 */ /* 0x000e620000000a00 */
[----:B------:R-:W2:Y:S01]  /*8e20*/  LDCU.64 UR4, c[0x4][0x10] ;  /* 0x01000200ff0477ac */ /* 0x000ea20008000a00 */
[----:B---3--:R-:W-:Y:S01]  /*8e30*/  MOV R5, UR9 ;  /* 0x0000000900057c02 */ /* 0x008fe20008000f00 */
[----:B------:R-:W-:Y:S01]  /*8e40*/  IMAD.U32 R4, RZ, RZ, UR8 ;  /* 0x00000008ff047e24 */ /* 0x000fe2000f8e00ff */
[----:B-----5:R-:W-:Y:S01]  /*8e50*/  MOV R7, UR7 ;  /* 0x0000000700077c02 */ /* 0x020fe20008000f00 */
[----:B------:R-:W-:Y:S01]  /*8e60*/  IMAD.U32 R6, RZ, RZ, UR6 ;  /* 0x00000006ff067e24 */ /* 0x000fe2000f8e00ff */
[----:B--2---:R-:W-:Y:S01]  /*8e70*/  MOV R11, UR5 ;  /* 0x00000005000b7c02 */ /* 0x004fe20008000f00 */
[----:B------:R-:W-:Y:S02]  /*8e80*/  IMAD.U32 R10, RZ, RZ, UR4 ;  /* 0x00000004ff0a7e24 */ /* 0x000fe4000f8e00ff */
[----:B------:R-:W-:Y:S07]  /*8e90*/  LEPC R20, `(.L_x_132) ;  /* 0x000000001014794e */ /* 0x000fee0000000000 */
[----:B-1--4-:R-:W-:Y:S05]  /*8ea0*/  CALL.ABS.NOINC R14 ;  /* 0x000000000e007343 */ /* 0x012fea0003c00000 */
.L_x_132:
[----:B------:R-:W-:Y:S05]  /*8eb0*/  WARPSYNC.ALL ;  /* 0x0000000000007948 */ /* 0x000fea0003800000 */
[----:B------:R-:W-:Y:S01]  /*8ec0*/  R2UR UR4, R146 ;  /* 0x00000000920472ca */ /* 0x000fe200000e0000 */
[--C-:B-1--4-:R-:W-:Y:S01]  /*8ed0*/  HADD2.F32 R68, -RZ, R176.reuse.H0_H0 ;  /* 0x200000b0ff447230 */ /* 0x112fe20000004100 */
[----:B------:R-:W-:Y:S01]  /*8ee0*/  ISETP.NE.AND P6, PT, R212, RZ, PT ;  /* 0x000000ffd400720c */ /* 0x000fe20003fc5270 */
[----:B------:R-:W-:Y:S01]  /*8ef0*/  HADD2.F32 R70, -RZ, R176.H1_H1 ;  /* 0x300000b0ff467230 */ /* 0x000fe20000004100 */
[----:B------:R-:W-:Y:S01]  /*8f00*/  MOV R3, UR36 ;  /* 0x0000002400037c02 */ /* 0x000fe20008000f00 */
[--C-:B------:R-:W-:Y:S01]  /*8f10*/  HADD2.F32 R69, -RZ, R178.reuse.H0_H0 ;  /* 0x200000b2ff457230 */ /* 0x100fe20000004100 */
[----:B------:R-:W-:Y:S01]  /*8f20*/  MOV R72, UR45 ;  /* 0x0000002d00487c02 */ /* 0x000fe20008000f00 */
[----:B------:R-:W-:Y:S01]  /*8f30*/  BSSY.RECONVERGENT B0, `(.L_x_133) ;  /* 0x00000fe000007945 */ /* 0x000fe20003800200 */
        /* <DEDUP_REMOVED lines=66> */
[--C-:B------:R-:W-:Y:S02]  /*9360*/  HADD2.F32 R64, -RZ, R177.reuse.H1_H1 ;  /* 0x300000b1ff407230 */ /* 0x100fe40000004100 */
[C-C-:B------:R-:W-:Y:S01]  /*9370*/  FFMA R61, R143.reuse, R65, R2.reuse ;  /* 0x000000418f3d7223 */ /* 0x140fe20000000002 */
[----:B------:R-:W-:Y:S02]  /*9380*/  HADD2.F32 R65, -RZ, R177.H0_H0 ;  /* 0x200000b1ff417230 */ /* 0x000fe40000004100 */
[C-C-:B------:R-:W-:Y:S01]  /*9390*/  FFMA R66, R143.reuse, R66, R2.reuse ;  /* 0x000000428f427223 */ /* 0x140fe20000000002 */
[----:B------:R-:W-:Y:S01]  /*93a0*/  FFMA R67, R143, R67, R2 ;  /* 0x000000438f437223 */ /* 0x000fe20000000002 */
[C---:B------:R-:W-:Y:S01]  /*93b0*/  FFMA R0, R145.reuse, R68, R0 ;  /* 0x0000004491007223 */ /* 0x040fe20000000000 */
[C---:B------:R-:W-:Y:S01]  /*93c0*/  FFMA R3, R145.reuse, R70, R3 ;  /* 0x0000004691037223 */ /* 0x040fe20000000003 */
[C---:B------:R-:W-:Y:S01]  /*93d0*/  FFMA R6, R145.reuse, R65, R6 ;  /* 0x0000004191067223 */ /* 0x040fe20000000006 */
[C---:B------:R-:W-:Y:S01]  /*93e0*/  FFMA R7, R145.reuse, R64, R7 ;  /* 0x0000004091077223 */ /* 0x040fe20000000007 */
[----:B------:R-:W-:Y:S02]  /*93f0*/  HADD2.F32 R64, -RZ, R178.H1_H1 ;  /* 0x300000b2ff407230 */ /* 0x000fe40000004100 */
[----:B------:R-:W-:Y:S01]  /*9400*/  FFMA R4, R145, R69, R4 ;  /* 0x0000004591047223 */ /* 0x000fe20000000004 */
[----:B------:R-:W-:Y:S01]  /*9410*/  F2FP.F16.F32.PACK_AB R68, R3, R0 ;  /* 0x000000000344723e */ /* 0x000fe200000000ff */
[--C-:B------:R-:W-:Y:S01]  /*9420*/  HADD2.F32 R3, -RZ, R179.reuse.H0_H0 ;  /* 0x200000b3ff037230 */ /* 0x100fe20000004100 */
[----:B------:R-:W-:Y:S01]  /*9430*/  F2FP.F16.F32.PACK_AB R69, R7, R6 ;  /* 0x000000060745723e */ /* 0x000fe200000000ff */
[----:B------:R-:W-:Y:S02]  /*9440*/  HADD2.F32 R0, -RZ, R179.H1_H1 ;  /* 0x300000b3ff007230 */ /* 0x000fe40000004100 */
[C---:B------:R-:W-:Y:S01]  /*9450*/  FFMA R5, R145.reuse, R64, R5 ;  /* 0x0000004091057223 */ /* 0x040fe20000000005 */
[--C-:B--2---:R-:W-:Y:S02]  /*9460*/  HADD2.F32 R7, -RZ, R172.reuse.H0_H0 ;  /* 0x200000acff077230 */ /* 0x104fe40000004100 */
[C---:B------:R-:W-:Y:S01]  /*9470*/  FFMA R10, R145.reuse, R3, R10 ;  /* 0x00000003910a7223 */ /* 0x040fe2000000000a */
[----:B------:R-:W-:Y:S02]  /*9480*/  HADD2.F32 R6, -RZ, R172.H1_H1 ;  /* 0x300000acff067230 */ /* 0x000fe40000004100 */
[----:B------:R-:W-:Y:S01]  /*9490*/  FFMA R11, R145, R0, R11 ;  /* 0x00000000910b7223 */ /* 0x000fe2000000000b */
[--C-:B------:R-:W-:Y:S01]  /*94a0*/  HADD2.F32 R0, -RZ, R173.reuse.H0_H0 ;  /* 0x200000adff007230 */ /* 0x100fe20000004100 */
[----:B------:R-:W-:Y:S01]  /*94b0*/  F2FP.F16.F32.PACK_AB R70, R5, R4 ;  /* 0x000000040546723e */ /* 0x000fe200000000ff */
[----:B------:R-:W-:Y:S02]  /*94c0*/  HADD2.F32 R4, -RZ, R173.H1_H1 ;  /* 0x300000adff047230 */ /* 0x000fe40000004100 */
[C---:B------:R-:W-:Y:S01]  /*94d0*/  FFMA R8, R145.reuse, R7, R8 ;  /* 0x0000000791087223 */ /* 0x040fe20000000008 */
[----:B------:R-:W-:Y:S02]  /*94e0*/  HADD2.F32 R3, -RZ, R174.H0_H0 ;  /* 0x200000aeff037230 */ /* 0x000fe40000004100 */
[C---:B------:R-:W-:Y:S01]  /*94f0*/  FFMA R9, R145.reuse, R6, R9 ;  /* 0x0000000691097223 */ /* 0x040fe20000000009 */
[----:B------:R-:W-:Y:S02]  /*9500*/  HADD2.F32 R5, -RZ, R168.H0_H0 ;  /* 0x200000a8ff057230 */ /* 0x000fe40000004100 */
[C---:B------:R-:W-:Y:S01]  /*9510*/  FFMA R14, R145.reuse, R0, R14 ;  /* 0x00000000910e7223 */ /* 0x040fe2000000000e */
[----:B------:R-:W-:Y:S02]  /*9520*/  HADD2.F32 R0, -RZ, R174.H1_H1 ;  /* 0x300000aeff007230 */ /* 0x000fe40000004100 */
[C---:B------:R-:W-:Y:S01]  /*9530*/  FFMA R15, R145.reuse, R4, R15 ;  /* 0x00000004910f7223 */ /* 0x040fe2000000000f */
[--C-:B------:R-:W-:Y:S02]  /*9540*/  HADD2.F32 R4, -RZ, R175.reuse.H1_H1 ;  /* 0x300000afff047230 */ /* 0x100fe40000004100 */
[C---:B------:R-:W-:Y:S01]  /*9550*/  FFMA R12, R145.reuse, R3, R12 ;  /* 0x00000003910c7223 */ /* 0x040fe2000000000c */
[----:B------:R-:W-:Y:S02]  /*9560*/  HADD2.F32 R3, -RZ, R175.H0_H0 ;  /* 0x200000afff037230 */ /* 0x000fe40000004100 */
[----:B------:R-:W-:Y:S01]  /*9570*/  FFMA R13, R145, R0, R13 ;  /* 0x00000000910d7223 */ /* 0x000fe2000000000d */
[----:B------:R-:W-:Y:S01]  /*9580*/  HADD2.F32 R0, -RZ, R168.H1_H1 ;  /* 0x300000a8ff007230 */ /* 0x000fe20000004100 */
[----:B------:R-:W-:Y:S01]  /*9590*/  F2FP.F16.F32.PACK_AB R71, R11, R10 ;  /* 0x0000000a0b47723e */ /* 0x000fe200000000ff */
[----:B------:R-:W-:Y:S02]  /*95a0*/  HADD2.F32 R6, -RZ, R171.H1_H1 ;  /* 0x300000abff067230 */ /* 0x000fe40000004100 */
        /* <DEDUP_REMOVED lines=10> */
[----:B------:R1:W-:Y:S01]  /*9650*/  STS.128 [R217+UR48+0x8400], R68 ;  /* 0x00840044d9007988 */ /* 0x0003e20008000c30 */
[----:B------:R-:W-:Y:S01]  /*9660*/  F2FP.F16.F32.PACK_AB R8, R9, R8 ;  /* 0x000000080908723e */ /* 0x000fe200000000ff */
[C---:B------:R-:W-:Y:S01]  /*9670*/  FFMA R23, R145.reuse, R0, R23 ;  /* 0x0000000091177223 */ /* 0x040fe20000000017 */
[----:B------:R-:W-:Y:S02]  /*9680*/  HADD2.F32 R0, -RZ, R164.H0_H0 ;  /* 0x200000a4ff007230 */ /* 0x000fe40000004100 */
[C---:B------:R-:W-:Y:S01]  /*9690*/  FFMA R20, R145.reuse, R3, R20 ;  /* 0x0000000391147223 */ /* 0x040fe20000000014 */
[----:B------:R-:W-:Y:S02]  /*96a0*/  HADD2.F32 R3, -RZ, R166.H0_H0 ;  /* 0x200000a6ff037230 */ /* 0x000fe40000004100 */
        /* <DEDUP_REMOVED lines=18> */
[----:B------:R1:W-:Y:S01]  /*97d0*/  STS.128 [R219+0x8400], R8 ;  /* 0x00840008db007388 */ /* 0x0003e20000000c00 */
[--C-:B------:R-:W-:Y:S02]  /*97e0*/  HADD2.F32 R3, -RZ, R161.reuse.H0_H0 ;  /* 0x200000a1ff037230 */ /* 0x100fe40000004100 */
[C---:B------:R-:W-:Y:S01]  /*97f0*/  FFMA R29, R145.reuse, R4, R29 ;  /* 0x00000004911d7223 */ /* 0x040fe2000000001d */
[C---:B------:R-:W-:Y:S01]  /*9800*/  FFMA R34, R145.reuse, R5, R34 ;  /* 0x0000000591227223 */ /* 0x040fe20000000022 */
[C---:B------:R-:W-:Y:S01]  /*9810*/  FFMA R35, R145.reuse, R6, R35 ;  /* 0x0000000691237223 */ /* 0x040fe20000000023 */
[----:B------:R-:W-:Y:S02]  /*9820*/  HADD2.F32 R4, -RZ, R160.H1_H1 ;  /* 0x300000a0ff047230 */ /* 0x000fe40000004100 */
[----:B------:R-:W-:Y:S01]  /*9830*/  FFMA R32, R145, R0, R32 ;  /* 0x0000000091207223 */ /* 0x000fe20000000020 */
[----:B------:R-:W-:Y:S01]  /*9840*/  HADD2.F32 R0, -RZ, R161.H1_H1 ;  /* 0x300000a1ff007230 */ /* 0x000fe20000004100 */
[----:B------:R-:W-:Y:S01]  /*9850*/  F2FP.F16.F32.PACK_AB R16, R17, R16 ;  /* 0x000000101110723e */ /* 0x000fe200000000ff */
[--C-:B------:R-:W-:Y:S02]  /*9860*/  HADD2.F32 R5, -RZ, R163.reuse.H0_H0 ;  /* 0x200000a3ff057230 */ /* 0x100fe40000004100 */
[C---:B------:R-:W-:Y:S01]  /*9870*/  FFMA R33, R145.reuse, R4, R33 ;  /* 0x0000000491217223 */ /* 0x040fe20000000021 */
[C---:B------:R-:W-:Y:S01]  /*9880*/  FFMA R38, R145.reuse, R3, R38 ;  /* 0x0000000391267223 */ /* 0x040fe20000000026 */
[----:B------:R-:W-:Y:S01]  /*9890*/  FFMA R39, R145, R0, R39 ;  /* 0x0000000091277223 */ /* 0x000fe20000000027 */
[--C-:B------:R-:W-:Y:S01]  /*98a0*/  HADD2.F32 R3, -RZ, R162.reuse.H0_H0 ;  /* 0x200000a2ff037230 */ /* 0x100fe20000004100 */
[----:B------:R-:W-:Y:S01]  /*98b0*/  F2FP.F16.F32.PACK_AB R17, R23, R22 ;  /* 0x000000161711723e */ /* 0x000fe200000000ff */
        /* <DEDUP_REMOVED lines=35> */
[----:B------:R-:W-:Y:S01]  /*9af0*/  FFMA R54, R145, R5, R54 ;  /* 0x0000000591367223 */ /* 0x000fe20000000036 */
[----:B------:R-:W-:Y:S01]  /*9b00*/  F2FP.F16.F32.PACK_AB R32, R33, R32 ;  /* 0x000000202120723e */ /* 0x000fe200000000ff */
[----:B------:R1:W-:Y:S01]  /*9b10*/  STS.128 [R220+0x8400], R24 ;  /* 0x00840018dc007388 */ /* 0x0003e20000000c00 */
[----:B------:R-:W-:Y:S01]  /*9b20*/  FFMA R55, R145, R4, R55 ;  /* 0x0000000491377223 */ /* 0x000fe20000000037 */
[--C-:B------:R-:W-:Y:S01]  /*9b30*/  HADD2.F32 R0, -RZ, R154.reuse.H0_H0 ;  /* 0x2000009aff007230 */ /* 0x100fe20000004100 */
[----:B------:R-:W-:Y:S01]  /*9b40*/  F2FP.F16.F32.PACK_AB R33, R39, R38 ;  /* 0x000000262721723e */ /* 0x000fe200000000ff */
[----:B------:R-:W-:Y:S01]  /*9b50*/  HADD2.F32 R4, -RZ, R154.H1_H1 ;  /* 0x3000009aff047230 */ /* 0x000fe20000004100 */
[----:B------:R-:W-:Y:S01]  /*9b60*/  F2FP.F16.F32.PACK_AB R34, R37, R36 ;  /* 0x000000242522723e */ /* 0x000fe200000000ff */
[--C-:B------:R-:W-:Y:S01]  /*9b70*/  HADD2.F32 R3, -RZ, R155.reuse.H0_H0 ;  /* 0x2000009bff037230 */ /* 0x100fe20000004100 */
[----:B------:R-:W-:Y:S01]  /*9b80*/  F2FP.F16.F32.PACK_AB R35, R43, R42 ;  /* 0x0000002a2b23723e */ /* 0x000fe200000000ff */
[C---:B------:R-:W-:Y:S01]  /*9b90*/  FFMA R52, R145.reuse, R0, R52 ;  /* 0x0000000091347223 */ /* 0x040fe20000000034 */
[C---:B------:R-:W-:Y:S01]  /*9ba0*/  FFMA R53, R145.reuse, R4, R53 ;  /* 0x0000000491357223 */ /* 0x040fe20000000035 */
[----:B------:R-:W-:Y:S02]  /*9bb0*/  HADD2.F32 R0, -RZ, R155.H1_H1 ;  /* 0x3000009bff007230 */ /* 0x000fe40000004100 */
        /* <DEDUP_REMOVED lines=8> */
[----:B------:R-:W-:Y:S01]  /*9c40*/  FFMA R59, R145, R0, R59 ;  /* 0x00000000913b7223 */ /* 0x000fe2000000003b */
[----:B------:R-:W-:Y:S01]  /*9c50*/  F2FP.F16.F32.PACK_AB R43, R51, R50 ;  /* 0x00000032332b723e */ /* 0x000fe200000000ff */
[C---:B------:R-:W-:Y:S01]  /*9c60*/  FFMA R56, R145.reuse, R3, R56 ;  /* 0x0000000391387223 */ /* 0x040fe20000000038 */
[----:B------:R-:W-:Y:S02]  /*9c70*/  HADD2.F32 R0, -RZ, R149.H1_H1 ;  /* 0x30000095ff007230 */ /* 0x000fe40000004100 */
[C---:B------:R-:W-:Y:S01]  /*9c80*/  FFMA R57, R145.reuse, R4, R57 ;  /* 0x0000000491397223 */ /* 0x040fe20000000039 */
[--C-:B------:R-:W-:Y:S01]  /*9c90*/  HADD2.F32 R3, -RZ, R150.reuse.H0_H0 ;  /* 0x20000096ff037230 */ /* 0x100fe20000004100 */
[----:B------:R1:W-:Y:S01]  /*9ca0*/  STS.128 [R222+0x8400], R40 ;  /* 0x00840028de007388 */ /* 0x0003e20000000c00 */
[----:B------:R-:W-:Y:S01]  /*9cb0*/  FFMA R62, R145, R5, R62 ;  /* 0x00000005913e7223 */ /* 0x000fe2000000003e */
[----:B------:R-:W-:Y:S01]  /*9cc0*/  HADD2.F32 R4, -RZ, R150.H1_H1 ;  /* 0x30000096ff047230 */ /* 0x000fe20000004100 */
[----:B------:R-:W-:Y:S01]  /*9cd0*/  F2FP.F16.F32.PACK_AB R48, R49, R48 ;  /* 0x000000303130723e */ /* 0x000fe200000000ff */
[--C-:B------:R-:W-:Y:S02]  /*9ce0*/  HADD2.F32 R5, -RZ, R151.reuse.H0_H0 ;  /* 0x20000097ff057230 */ /* 0x100fe40000004100 */
[----:B------:R-:W-:Y:S01]  /*9cf0*/  FFMA R63, R145, R0, R63 ;  /* 0x00000000913f7223 */ /* 0x000fe2000000003f */
        /* <DEDUP_REMOVED lines=33> */
.L_x_134:
[----:B------:R-:W-:Y:S05]  /*9f10*/  BSYNC.RECONVERGENT B0 ;  /* 0x0000000000007941 */ /* 0x000fea0003800200 */
.L_x_133:
        /* <DEDUP_REMOVED lines=21> */
.L_x_138:
[----:B------:R-:W-:Y:S05]  /*a070*/  BSYNC B0 ;  /* 0x0000000000007941 */ /* 0x000fea0003800000 */
.L_x_137:
[----:B------:R-:W-:Y:S11]  /*a080*/  ISETP.NE.AND P0, PT, R225, RZ, PT ;  /* 0x000000ffe100720c */ /* 0x000ff60003f05270 */
[----:B------:R-:W-:Y:S02]  /*a090*/  @!UPT UIADD3 URZ, UPT, UPT, URZ, URZ, URZ ;  /* 0x000000fffffff290 */ /* 0x000fe4000fffe0ff */
[----:B------:R3:W4:Y:S01]  /*a0a0*/  @P0 LDS.128 R176, [R224+UR48+0x400] ;  /* 0x00040030e0b00984 */ /* 0x0007220008000c00 */
[----:B------:R-:W-:Y:S01]  /*a0b0*/  @P0 IMAD.IADD R226, R226, 0x1, R147 ;  /* 0x00000001e2e20824 */ /* 0x000fe200078e0293 */
[C---:B--2---:R-:W-:Y:S01]  /*a0c0*/  @P0 IADD3 R3, PT, PT, R227.reuse, R147, RZ ;  /* 0x00000093e3030210 */ /* 0x044fe20007ffe0ff */
        /* <DEDUP_REMOVED lines=9> */
.L_x_136:
[----:B------:R-:W-:Y:S05]  /*a160*/  BSYNC B1 ;  /* 0x0000000000017941 */ /* 0x000fea0003800000 */
.L_x_135:
        /* <DEDUP_REMOVED lines=8> */
[----:B-1----:R-:W-:Y:S02]  /*a1f0*/  IMAD.MOV.U32 R8, RZ, RZ, 0x192 ;  /* 0x00000192ff087424 */ /* 0x002fe400078e00ff */
[----:B------:R-:W-:Y:S01]  /*a200*/  IMAD.MOV.U32 R13, RZ, RZ, RZ ;  /* 0x000000ffff0d7224 */ /* 0x000fe200078e00ff */
[----:B------:R-:W1:Y:S01]  /*a210*/  LDCU.64 UR6, c[0x4][0x78] ;  /* 0x01000f00ff0677ac */ /* 0x000e620008000a00 */
[----:B------:R-:W2:Y:S01]  /*a220*/  LDC.64 R14, c[0x4][R15] ;  /* 0x010000000f0e7b82 */ /* 0x000ea20000000a00 */
[----:B------:R-:W5:Y:S01]  /*a230*/  LDCU.64 UR4, c[0x4][0x10] ;  /* 0x01000200ff0477ac */ /* 0x000f620008000a00 */
[----:B---3--:R-:W-:Y:S01]  /*a240*/  MOV R5, UR9 ;  /* 0x0000000900057c02 */ /* 0x008fe20008000f00 */
[----:B------:R-:W-:Y:S01]  /*a250*/  IMAD.U32 R4, RZ, RZ, UR8 ;  /* 0x00000008ff047e24 */ /* 0x000fe2000f8e00ff */
[----:B-1----:R-:W-:Y:S01]  /*a260*/  MOV R7, UR7 ;  /* 0x0000000700077c02 */ /* 0x002fe20008000f00 */
[----:B------:R-:W-:Y:S01]  /*a270*/  IMAD.U32 R6, RZ, RZ, UR6 ;  /* 0x00000006ff067e24 */ /* 0x000fe2000f8e00ff */
[----:B-----5:R-:W-:Y:S01]  /*a280*/  MOV R11, UR5 ;  /* 0x00000005000b7c02 */ /* 0x020fe20008000f00 */
[----:B------:R-:W-:Y:S02]  /*a290*/  IMAD.U32 R10, RZ, RZ, UR4 ;  /* 0x00000004ff0a7e24 */ /* 0x000fe4000f8e00ff */
[----:B------:R-:W-:Y:S07]  /*a2a0*/  LEPC R20, `(.L_x_140) ;  /* 0x000000001014794e */ /* 0x000fee0000000000 */
[----:B--2-4-:R-:W-:Y:S05]  /*a2b0*/  CALL.ABS.NOINC R14 ;  /* 0x000000000e007343 */ /* 0x014fea0003c00000 */
.L_x_140:
[----:B------:R-:W-:Y:S01]  /*a2c0*/  ISETP.NE.AND P0, PT, R209, RZ, PT ;  /* 0x000000ffd100720c */ /* 0x000fe20003f05270 */
[----:B------:R-:W-:Y:S05]  /*a2d0*/  WARPSYNC.ALL ;  /* 0x0000000000007948 */ /* 0x000fea0003800000 */
[----:B------:R-:W-:Y:S01]  /*a2e0*/  R2UR UR4, R146 ;  /* 0x00000000920472ca */ /* 0x000fe200000e0000 */
[--C-:B-1--4-:R-:W-:Y:S01]  /*a2f0*/  HADD2.F32 R68, -RZ, R176.reuse.H0_H0 ;  /* 0x200000b0ff447230 */ /* 0x112fe20000004100 */
[----:B------:R-:W-:Y:S01]  /*a300*/  IADD3 R218, PT, PT, R218, 0xd0, RZ ;  /* 0x000000d0dada7810 */ /* 0x000fe20007ffe0ff */
[----:B------:R-:W-:Y:S01]  /*a310*/  HADD2.F32 R70, -RZ, R176.H1_H1 ;  /* 0x300000b0ff467230 */ /* 0x000fe20000004100 */
[----:B------:R-:W-:Y:S01]  /*a320*/  BSSY.RECONVERGENT B0, `(.L_x_141) ;  /* 0x00000fc000007945 */ /* 0x000fe20003800200 */
[--C-:B------:R-:W-:Y:S01]  /*a330*/  HADD2.F32 R69, -RZ, R177.reuse.H0_H0 ;  /* 0x200000b1ff457230 */ /* 0x100fe20000004100 */
[----:B------:R-:W-:Y:S01]  /*a340*/  LOP3.LUT R218, R218, 0xfefffff8, RZ, 0xc0, !PT ;  /* 0xfefffff8dada7812 */ /* 0x000fe200078ec0ff */
[----:B------:R-:W-:Y:S02]  /*a350*/  HADD2.F32 R72, -RZ, R177.H1_H1 ;  /* 0x300000b1ff487230 */ /* 0x000fe40000004100 */
[--C-:B------:R-:W-:Y:S02]  /*a360*/  HADD2.F32 R71, -RZ, R178.reuse.H0_H0 ;  /* 0x200000b2ff477230 */ /* 0x100fe40000004100 */
[----:B------:R-:W-:Y:S02]  /*a370*/  HADD2.F32 R74, -RZ, R178.H1_H1 ;  /* 0x300000b2ff4a7230 */ /* 0x000fe40000004100 */
[----:B------:R-:W1:Y:S01]  /*a380*/  LDTM.x64 R4, tmem[UR4+0xc0] ;  /* 0x0000c004000479ee */ /* 0x000e620008340000 */
[----:B------:R-:W-:Y:S01]  /*a390*/  NOP ;  /* 0x0000000000007918 */ /* 0x000fe20000000000 */
[----:B-1----:R1:W-:Y:S01]  /*a3a0*/  SYNCS.ARRIVE.TRANS64.RED.A1T0 RZ, [R218+URZ], RZ ;  /* 0x000000ffdaff79a7 */ /* 0x0023e200081004ff */
[--C-:B------:R-:W-:Y:S02]  /*a3b0*/  HADD2.F32 R73, -RZ, R179.reuse.H0_H0 ;  /* 0x200000b3ff497230 */ /* 0x100fe40000004100 */
[----:B------:R-:W-:Y:S02]  /*a3c0*/  HADD2.F32 R76, -RZ, R179.H1_H1 ;  /* 0x300000b3ff4c7230 */ /* 0x000fe40000004100 */
[--C-:B--2---:R-:W-:Y:S02]  /*a3d0*/  HADD2.F32 R75, -RZ, R172.reuse.H0_H0 ;  /* 0x200000acff4b7230 */ /* 0x104fe40000004100 */
[----:B------:R-:W-:Y:S02]  /*a3e0*/  HADD2.F32 R78, -RZ, R172.H1_H1 ;  /* 0x300000acff4e7230 */ /* 0x000fe40000004100 */
[--C-:B------:R-:W-:Y:S02]  /*a3f0*/  HADD2.F32 R77, -RZ, R173.reuse.H0_H0 ;  /* 0x200000adff4d7230 */ /* 0x100fe40000004100 */
[----:B------:R-:W-:Y:S02]  /*a400*/  HADD2.F32 R80, -RZ, R173.H1_H1 ;  /* 0x300000adff507230 */ /* 0x000fe40000004100 */
[--C-:B------:R-:W-:Y:S02]  /*a410*/  HADD2.F32 R79, -RZ, R174.reuse.H0_H0 ;  /* 0x200000aeff4f7230 */ /* 0x100fe40000004100 */
[----:B------:R-:W-:Y:S02]  /*a420*/  HADD2.F32 R82, -RZ, R174.H1_H1 ;  /* 0x300000aeff527230 */ /* 0x000fe40000004100 */
[--C-:B------:R-:W-:Y:S02]  /*a430*/  HADD2.F32 R81, -RZ, R175.reuse.H0_H0 ;  /* 0x200000afff517230 */ /* 0x100fe40000004100 */
[----:B------:R-:W-:Y:S02]  /*a440*/  HADD2.F32 R84, -RZ, R175.H1_H1 ;  /* 0x300000afff547230 */ /* 0x000fe40000004100 */
[--C-:B------:R-:W-:Y:S02]  /*a450*/  HADD2.F32 R83, -RZ, R168.reuse.H0_H0 ;  /* 0x200000a8ff537230 */ /* 0x100fe40000004100 */
        /* <DEDUP_REMOVED lines=82> */
[----:B------:R-:W-:Y:S01]  /*a980*/  FFMA R3, R145, R78, R3 ;  /* 0x0000004e91037223 */ /* 0x000fe20000000003 */
[----:B------:R-:W-:Y:S01]  /*a990*/  F2FP.F16.F32.PACK_AB R4, R5, R4 ;  /* 0x000000040504723e */ /* 0x000fe200000000ff */
[----:B------:R-:W-:Y:S01]  /*a9a0*/  FFMA R14, R145, R77, R14 ;  /* 0x0000004d910e7223 */ /* 0x000fe2000000000e */
[----:B------:R-:W-:Y:S01]  /*a9b0*/  F2FP.F16.F32.PACK_AB R5, R7, R6 ;  /* 0x000000060705723e */ /* 0x000fe200000000ff */
[----:B------:R-:W-:Y:S01]  /*a9c0*/  FFMA R15, R145, R80, R15 ;  /* 0x00000050910f7223 */ /* 0x000fe2000000000f */
[----:B------:R-:W-:Y:S01]  /*a9d0*/  F2FP.F16.F32.PACK_AB R6, R9, R8 ;  /* 0x000000080906723e */ /* 0x000fe200000000ff */
[----:B------:R-:W-:Y:S01]  /*a9e0*/  FFMA R12, R145, R79, R12 ;  /* 0x0000004f910c7223 */ /* 0x000fe2000000000c */
[----:B------:R-:W-:Y:S01]  /*a9f0*/  F2FP.F16.F32.PACK_AB R7, R11, R10 ;  /* 0x0000000a0b07723e */ /* 0x000fe200000000ff */
[C---:B------:R-:W-:Y:S01]  /*aa00*/  FFMA R13, R145.reuse, R82, R13 ;  /* 0x00000052910d7223 */ /* 0x040fe2000000000d */
[C---:B------:R-:W-:Y:S01]  /*aa10*/  FFMA R18, R145.reuse, R81, R18 ;  /* 0x0000005191127223 */ /* 0x040fe20000000012 */
[C---:B------:R-:W-:Y:S01]  /*aa20*/  FFMA R19, R145.reuse, R84, R19 ;  /* 0x0000005491137223 */ /* 0x040fe20000000013 */
[C---:B------:R-:W-:Y:S01]  /*aa30*/  FFMA R16, R145.reuse, R83, R16 ;  /* 0x0000005391107223 */ /* 0x040fe20000000010 */
[----:B------:R1:W-:Y:S01]  /*aa40*/  STS.128 [R217+UR48+0xc400], R4 ;  /* 0x00c40004d9007988 */ /* 0x0003e20008000c30 */
        /* <DEDUP_REMOVED lines=15> */
[----:B------:R-:W-:Y:S01]  /*ab40*/  FFMA R24, R145, R91, R24 ;  /* 0x0000005b91187223 */ /* 0x000fe20000000018 */
[----:B------:R-:W-:Y:S01]  /*ab50*/  F2FP.F16.F32.PACK_AB R16, R17, R16 ;  /* 0x000000101110723e */ /* 0x000fe200000000ff */
[----:B------:R-:W-:Y:S01]  /*ab60*/  FFMA R25, R145, R94, R25 ;  /* 0x0000005e91197223 */ /* 0x000fe20000000019 */
[----:B------:R1:W-:Y:S01]  /*ab70*/  STS.128 [R219+0xc400], R8 ;  /* 0x00c40008db007388 */ /* 0x0003e20000000c00 */
[--C-:B------:R-:W-:Y:S01]  /*ab80*/  HADD2.F32 R97, -RZ, R167.reuse.H0_H0 ;  /* 0x200000a7ff617230 */ /* 0x100fe20000004100 */
[----:B------:R-:W-:Y:S01]  /*ab90*/  F2FP.F16.F32.PACK_AB R17, R23, R22 ;  /* 0x000000161711723e */ /* 0x000fe200000000ff */
        /* <DEDUP_REMOVED lines=16> */
[C---:B------:R-:W-:Y:S01]  /*aca0*/  FFMA R32, R145.reuse, R99, R32 ;  /* 0x0000006391207223 */ /* 0x040fe20000000020 */
[C---:B------:R-:W-:Y:S01]  /*acb0*/  FFMA R33, R145.reuse, R102, R33 ;  /* 0x0000006691217223 */ /* 0x040fe20000000021 */
[--C-:B------:R-:W-:Y:S02]  /*acc0*/  HADD2.F32 R105, -RZ, R163.reuse.H0_H0 ;  /* 0x200000a3ff697230 */ /* 0x100fe40000004100 */
[----:B------:R-:W-:Y:S01]  /*acd0*/  FFMA R38, R145, R101, R38 ;  /* 0x0000006591267223 */ /* 0x000fe20000000026 */
[----:B------:R-:W-:Y:S01]  /*ace0*/  HADD2.F32 R108, -RZ, R163.H1_H1 ;  /* 0x300000a3ff6c7230 */ /* 0x000fe20000004100 */
[----:B------:R-:W-:Y:S01]  /*acf0*/  F2FP.F16.F32.PACK_AB R24, R25, R24 ;  /* 0x000000181918723e */ /* 0x000fe200000000ff */
[----:B------:R-:W-:Y:S01]  /*ad00*/  FFMA R39, R145, R104, R39 ;  /* 0x0000006891277223 */ /* 0x000fe20000000027 */
[--C-:B------:R-:W-:Y:S01]  /*ad10*/  HADD2.F32 R107, -RZ, R156.reuse.H0_H0 ;  /* 0x2000009cff6b7230 */ /* 0x100fe20000004100 */
[----:B------:R-:W-:Y:S01]  /*ad20*/  F2FP.F16.F32.PACK_AB R25, R31, R30 ;  /* 0x0000001e1f19723e */ /* 0x000fe200000000ff */
[----:B------:R-:W-:Y:S01]  /*ad30*/  FFMA R36, R145, R103, R36 ;  /* 0x0000006791247223 */ /* 0x000fe20000000024 */
        /* <DEDUP_REMOVED lines=90> */
.L_x_142:
[----:B------:R-:W-:Y:S05]  /*b2e0*/  BSYNC.RECONVERGENT B0 ;  /* 0x0000000000007941 */ /* 0x000fea0003800200 */
.L_x_141:
[----:B------:R-:W-:Y:S01]  /*b2f0*/  BAR.SYNC.DEFER_BLOCKING 0x1, 0x80 ;  /* 0x0042000000007b1d */ /* 0x000fe20000010000 */
[----:B------:R-:W-:Y:S01]  /*b300*/  UISETP.NE.AND UP0, UPT, UR50, -0x4, UPT ;  /* 0xfffffffc3200788c */ /* 0x000fe2000bf05270 */
[----:B------:R-:W-:Y:S08]  /*b310*/  IADD3 R144, PT, PT, R144, 0x1, RZ ;  /* 0x0000000190907810 */ /* 0x000ff00007ffe0ff */
[----:B------:R-:W-:Y:S05]  /*b320*/  BRA.U !UP0, `(.L_x_143) ;  /* 0x0000000108287547 */ /* 0x000fea000b800000 */
[----:B------:R-:W-:Y:S01]  /*b330*/  ISETP.NE.AND P0, PT, R212, RZ, PT ;  /* 0x000000ffd400720c */ /* 0x000fe20003f05270 */
[----:B------:R-:W-:Y:S01]  /*b340*/  IMAD.U32 R3, RZ, RZ, UR51 ;  /* 0x00000033ff037e24 */ /* 0x000fe2000f8e00ff */
[----:B------:R-:W-:Y:S01]  /*b350*/  UIADD3 UR51, UPT, UPT, UR51, 0x1, URZ ;  /* 0x0000000133337890 */ /* 0x000fe2000fffe0ff */
[----:B------:R-:W-:Y:S03]  /*b360*/  IMAD.U32 R0, RZ, RZ, UR45 ;  /* 0x0000002dff007e24 */ /* 0x000fe6000f8e00ff */
[----:B------:R-:W-:Y:S04]  /*b370*/  UISETP.NE.AND UP0, UPT, UR51, 0x4, UPT ;  /* 0x000000043300788c */ /* 0x000fe8000bf05270 */
[----:B------:R-:W-:Y:S03]  /*b380*/  USEL UR51, UR51, URZ, UP0 ;  /* 0x000000ff33337287 */ /* 0x000fe60008000000 */
[----:B------:R-:W-:Y:S05]  /*b390*/  @P0 LEA R3, R3, UR48, 0x3 ;  /* 0x0000003003030c11 */ /* 0x000fea000f8e18ff */
[----:B------:R-:W-:Y:S05]  /*b3a0*/  @P0 VIADD R3, R3, 0x70 ;  /* 0x0000007003030836 */ /* 0x000fea0000000000 */
[----:B------:R-:W-:Y:S04]  /*b3b0*/  @P0 PRMT R0, R0, 0x654, R3 ;  /* 0x0000065400000816 */ /* 0x000fe80000000003 */
[----:B------:R2:W-:Y:S03]  /*b3c0*/  @P0 SYNCS.ARRIVE.TRANS64.RED.A1T0 RZ, [R0+URZ], RZ ;  /* 0x000000ff00ff09a7 */ /* 0x0005e600081004ff */
.L_x_143:
[----:B------:R-:W-:Y:S01]  /*b3d0*/  ISETP.NE.AND P2, PT, R210, RZ, PT ;  /* 0x000000ffd200720c */ /* 0x000fe20003f45270 */
[----:B------:R-:W-:Y:S01]  /*b3e0*/  UIADD3 UR50, UPT, UPT, UR50, 0x4, URZ ;  /* 0x0000000432327890 */ /* 0x000fe2000fffe0ff */
[----:B------:R-:W-:Y:S01]  /*b3f0*/  ISETP.NE.AND P0, PT, R211, 0x2, PT ;  /* 0x00000002d300780c */ /* 0x000fe20003f05270 */
[----:B------:R-:W-:Y:S01]  /*b400*/  IMAD.IADD R20, R139, 0x1, R180 ;  /* 0x000000018b147824 */ /* 0x000fe200078e02b4 */
[----:B------:R-:W-:Y:S01]  /*b410*/  ISETP.NE.AND P1, PT, R144, 0x2, PT ;  /* 0x000000029000780c */ /* 0x000fe20003f25270 */
[----:B------:R-:W-:Y:S01]  /*b420*/  IMAD.IADD R21, R141, 0x1, R192 ;  /* 0x000000018d157824 */ /* 0x000fe200078e02c0 */
[----:B--2---:R-:W-:Y:S02]  /*b430*/  SEL R0, RZ, 0x1, P0 ;  /* 0x00000001ff007807 */ /* 0x004fe40000000000 */
[----:B------:R-:W-:Y:S02]  /*b440*/  SEL R3, RZ, 0x1, P1 ;  /* 0x00000001ff037807 */ /* 0x000fe40000800000 */
[----:B------:R-:W-:Y:S02]  /*b450*/  LOP3.LUT R203, R203, R0, RZ, 0x3c, !PT ;  /* 0x00000000cbcb7212 */ /* 0x000fe400078e3cff */
[----:B------:R-:W-:Y:S02]  /*b460*/  LOP3.LUT R204, R204, R3, RZ, 0x3c, !PT ;  /* 0x00000003cccc7212 */ /* 0x000fe400078e3cff */
[----:B------:R-:W-:Y:S02]  /*b470*/  @P2 R2UR UR44, R202 ;  /* 0x00000000ca2c22ca */ /* 0x000fe400000e0000 */
[----:B------:R-:W-:Y:S02]  /*b480*/  SEL R211, R211, RZ, P0 ;  /* 0x000000ffd3d37207 */ /* 0x000fe40000000000 */
[----:B------:R-:W-:Y:S01]  /*b490*/  SEL R144, R144, RZ, P1 ;  /* 0x000000ff90907207 */ /* 0x000fe20000800000 */
[----:B------:R-:W-:Y:S10]  /*b4a0*/  @P2 BRA `(.L_x_144) ;  /* 0xffffff9c00cc2947 */ /* 0x000ff4000383ffff */
[----:B------:R-:W2:Y:S01]  /*b4b0*/  LDCU.64 UR6, c[0x0][0x888] ;  /* 0x00011100ff0677ac */ /* 0x000ea20008000a00 */
[----:B------:R-:W3:Y:S01]  /*b4c0*/  LDCU.64 UR4, c[0x0][0x890] ;  /* 0x00011200ff0477ac */ /* 0x000ee20008000a00 */
[----:B--2---:R-:W-:Y:S02]  /*b4d0*/  ISETP.NE.U32.AND P2, PT, RZ, UR6, PT ;  /* 0x00000006ff007c0c */ /* 0x004fe4000bf45070 */
[----:B---3--:R-:W-:Y:S02]  /*b4e0*/  ISETP.NE.U32.AND P1, PT, RZ, UR4, PT ;  /* 0x00000004ff007c0c */ /* 0x008fe4000bf25070 */
[----:B------:R-:W-:Y:S02]  /*b4f0*/  ISETP.NE.AND.EX P2, PT, RZ, UR7, PT, P2 ;  /* 0x00000007ff007c0c */ /* 0x000fe4000bf45320 */
[----:B------:R-:W-:-:S13]  /*b500*/  ISETP.NE.AND.EX P0, PT, RZ, UR5, PT, P1 ;  /* 0x00000005ff007c0c */ /* 0x000fda000bf05310 */
[----:B------:R-:W-:Y:S05]  /*b510*/  @P2 BRA P0, `(.L_x_145) ;  /* 0x00000000003c2947 */ /* 0x000fea0000000000 */
[----:B------:R-:W-:-:S13]  /*b520*/  ISETP.NE.AND.EX P1, PT, RZ, UR5, PT, P1 ;  /* 0x00000005ff007c0c */ /* 0x000fda000bf25310 */
[----:B------:R-:W-:Y:S05]  /*b530*/  @P1 BRA `(.L_x_146) ;  /* 0x00000000000c1947 */ /* 0x000fea0003800000 */
[----:B------:R-:W-:-:S13]  /*b540*/  FSETP.NEU.AND P0, PT, R145, RZ, PT ;  /* 0x000000ff9100720b */ /* 0x000fda0003f0d000 */
[----:B------:R-:W-:Y:S05]  /*b550*/  @!P0 EXIT ;  /* 0x000000000000894d */ /* 0x000fea0003800000 */
[----:B------:R-:W-:Y:S05]  /*b560*/  BRA `(.L_x_145) ;  /* 0x0000000000287947 */ /* 0x000fea0003800000 */
.L_x_146:
[----:B------:R-:W-:Y:S01]  /*b570*/  ISETP.NE.AND P0, PT, R213, RZ, PT ;  /* 0x000000ffd500720c */ /* 0x000fe20003f05270 */
[----:B------:R-:W-:-:S12]  /*b580*/  BSSY.RECONVERGENT B0, `(.L_x_145) ;  /* 0x0000008000007945 */ /* 0x000fd80003800200 */
[----:B------:R-:W-:Y:S05]  /*b590*/  @P0 BRA `(.L_x_147) ;  /* 0x0000000000100947 */ /* 0x000fea0003800000 */
[----:B------:R-:W-:-:S04]  /*b5a0*/  ISETP.NE.U32.AND P0, PT, RZ, UR6, PT ;  /* 0x00000006ff007c0c */ /* 0x000fc8000bf05070 */
[----:B------:R-:W-:-:S13]  /*b5b0*/  ISETP.NE.AND.EX P0, PT, RZ, UR7, PT, P0 ;  /* 0x00000007ff007c0c */ /* 0x000fda000bf05300 */
[----:B------:R-:W-:Y:S05]  /*b5c0*/  @!P0 EXIT ;  /* 0x000000000000894d */ /* 0x000fea0003800000 */
[----:B------:R-:W-:Y:S05]  /*b5d0*/  BRA `(.L_x_148) ;  /* 0x0000000000087947 */ /* 0x000fea0003800000 */
.L_x_147:
[----:B------:R-:W-:-:S13]  /*b5e0*/  FSETP.NEU.AND P0, PT, R145, RZ, PT ;  /* 0x000000ff9100720b */ /* 0x000fda0003f0d000 */
[----:B------:R-:W-:Y:S05]  /*b5f0*/  @!P0 EXIT ;  /* 0x000000000000894d */ /* 0x000fea0003800000 */
.L_x_148:
[----:B------:R-:W-:Y:S05]  /*b600*/  BSYNC.RECONVERGENT B0 ;  /* 0x0000000000007941 */ /* 0x000fea0003800200 */
.L_x_145:
[----:B------:R-:W-:Y:S01]  /*b610*/  ULEA UR4, UR51, UR48, 0x3 ;  /* 0x0000003033047291 */ /* 0x000fe2000f8e18ff */
[----:B------:R-:W-:-:S04]  /*b620*/  DEPBAR.LE SB0, 0x0 ;  /* 0x000080000000791a */ /* 0x000fc80000000000 */
[----:B------:R-:W-:-:S04]  /*b630*/  UIADD3 UR4, UPT, UPT, UR4, 0x70, URZ ;  /* 0x0000007004047890 */ /* 0x000fc8000fffe0ff */
[----:B------:R-:W-:-:S09]  /*b640*/  UPRMT UR4, UR45, 0x654, UR4 ;  /* 0x000006542d047896 */ /* 0x000fd20008000004 */
[----:B------:R-:W-:Y:S01]  /*b650*/  SYNCS.ARRIVE.TRANS64.RED.A1T0 RZ, [UR4], RZ ;  /* 0x000000ffffff79a7 */ /* 0x000fe20008100404 */
[----:B------:R-:W-:Y:S05]  /*b660*/  EXIT ;  /* 0x000000000000794d */ /* 0x000fea0003800000 */
.L_x_24:
[----:B--2---:R2:W4:Y:S02]  /*b670*/  SYNCS.PHASECHK.TRANS64.TRYWAIT P0, [R3+URZ+0xf0], R2 ;  /* 0x0000f002030075a7 */ /* 0x00452400080011ff */
[----:B----4-:R-:W-:Y:S05]  /*b680*/  @!P0 NANOSLEEP.SYNCS 0x989680 ;  /* 0x009896800000895d */ /* 0x010fea0003900000 */
[----:B------:R-:W4:Y:S02]  /*b690*/  @!P0 SYNCS.PHASECHK.TRANS64 P0, [R3+URZ+0xf0], R2 ;  /* 0x0000f002030085a7 */ /* 0x000f2400080010ff */
[----:B----4-:R-:W-:Y:S05]  /*b6a0*/  @!P0 BRA `(.L_x_24) ;  /* 0xfffffffc00f08947 */ /* 0x010fea000383ffff */
[----:B------:R-:W-:Y:S05]  /*b6b0*/  BRA `(.L_x_149) ;  /* 0xffffff6000487947 */ /* 0x000fea000383ffff */
.L_x_27:
[----:B-1----:R-:W-:-:S07]  /*b6c0*/  MOV R2, UR41 ;  /* 0x0000002900027c02 */ /* 0x002fce0008000f00 */
.L_x_150:
[----:B-1----:R1:W2:Y:S02]  /*b6d0*/  SYNCS.PHASECHK.TRANS64.TRYWAIT P0, [R2+URZ+0x28], R5 ;  /* 0x00002805020075a7 */ /* 0x0022a400080011ff */
[----:B--2---:R-:W-:Y:S05]  /*b6e0*/  @!P0 NANOSLEEP.SYNCS 0x989680 ;  /* 0x009896800000895d */ /* 0x004fea0003900000 */
[----:B------:R-:W2:Y:S02]  /*b6f0*/  @!P0 SYNCS.PHASECHK.TRANS64 P0, [R2+URZ+0x28], R5 ;  /* 0x00002805020085a7 */ /* 0x000ea400080010ff */
[----:B--2---:R-:W-:Y:S05]  /*b700*/  @!P0 BRA `(.L_x_150) ;  /* 0xfffffffc00f08947 */ /* 0x004fea000383ffff */
[----:B------:R-:W-:Y:S05]  /*b710*/  BRA `(.L_x_26) ;  /* 0xffffff6000ac7947 */ /* 0x000fea000383ffff */
.L_x_34:
[----:B-1----:R-:W-:-:S07]  /*b720*/  MOV R2, UR17 ;  /* 0x0000001100027c02 */ /* 0x002fce0008000f00 */
.L_x_151:
[----:B-1----:R1:W2:Y:S02]  /*b730*/  SYNCS.PHASECHK.TRANS64.TRYWAIT P0, [R2+URZ+0x28], R5 ;  /* 0x00002805020075a7 */ /* 0x0022a400080011ff */
[----:B--2---:R-:W-:Y:S05]  /*b740*/  @!P0 NANOSLEEP.SYNCS 0x989680 ;  /* 0x009896800000895d */ /* 0x004fea0003900000 */
[----:B------:R-:W2:Y:S02]  /*b750*/  @!P0 SYNCS.PHASECHK.TRANS64 P0, [R2+URZ+0x28], R5 ;  /* 0x00002805020085a7 */ /* 0x000ea400080010ff */
[----:B--2---:R-:W-:Y:S05]  /*b760*/  @!P0 BRA `(.L_x_151) ;  /* 0xfffffffc00f08947 */ /* 0x004fea000383ffff */
[----:B------:R-:W-:Y:S05]  /*b770*/  BRA `(.L_x_33) ;  /* 0xffffff6400647947 */ /* 0x000fea000383ffff */
.L_x_39:
[----:B-1----:R1:W2:Y:S02]  /*b780*/  SYNCS.PHASECHK.TRANS64.TRYWAIT P0, [R2+URZ+0xa0], R3 ;  /* 0x0000a003020075a7 */ /* 0x0022a400080011ff */
[----:B--2---:R-:W-:Y:S05]  /*b790*/  @!P0 NANOSLEEP.SYNCS 0x989680 ;  /* 0x009896800000895d */ /* 0x004fea0003900000 */
[----:B------:R-:W2:Y:S02]  /*b7a0*/  @!P0 SYNCS.PHASECHK.TRANS64 P0, [R2+URZ+0xa0], R3 ;  /* 0x0000a003020085a7 */ /* 0x000ea400080010ff */
[----:B--2---:R-:W-:Y:S05]  /*b7b0*/  @!P0 BRA `(.L_x_39) ;  /* 0xfffffffc00f08947 */ /* 0x004fea000383ffff */
[----:B------:R-:W-:Y:S05]  /*b7c0*/  BRA `(.L_x_152) ;  /* 0xffffff6800047947 */ /* 0x000fea000383ffff */
.L_x_43:
[----:B---3--:R-:W-:-:S07]  /*b7d0*/  MOV R0, UR5 ;  /* 0x0000000500007c02 */ /* 0x008fce0008000f00 */
.L_x_153:
[----:B-1----:R1:W2:Y:S02]  /*b7e0*/  SYNCS.PHASECHK.TRANS64.TRYWAIT P0, [R0+URZ], R3 ;  /* 0x00000003000075a7 */ /* 0x0022a400080011ff */
[----:B--2---:R-:W-:Y:S05]  /*b7f0*/  @!P0 NANOSLEEP.SYNCS 0x989680 ;  /* 0x009896800000895d */ /* 0x004fea0003900000 */
[----:B------:R-:W2:Y:S02]  /*b800*/  @!P0 SYNCS.PHASECHK.TRANS64 P0, [R0+URZ], R3 ;  /* 0x00000003000085a7 */ /* 0x000ea400080010ff */
[----:B--2---:R-:W-:Y:S05]  /*b810*/  @!P0 BRA `(.L_x_153) ;  /* 0xfffffffc00f08947 */ /* 0x004fea000383ffff */
[----:B------:R-:W-:Y:S05]  /*b820*/  BRA `(.L_x_154) ;  /* 0xffffff6c00747947 */ /* 0x000fea000383ffff */
.L_x_44:
[----:B---3--:R-:W-:-:S07]  /*b830*/  MOV R0, UR5 ;  /* 0x0000000500007c02 */ /* 0x008fce0008000f00 */
.L_x_155:
[----:B-1----:R1:W2:Y:S02]  /*b840*/  SYNCS.PHASECHK.TRANS64.TRYWAIT P0, [R0+URZ], R3 ;  /* 0x00000003000075a7 */ /* 0x0022a400080011ff */
[----:B--2---:R-:W-:Y:S05]  /*b850*/  @!P0 NANOSLEEP.SYNCS 0x989680 ;  /* 0x009896800000895d */ /* 0x004fea0003900000 */
[----:B------:R-:W2:Y:S02]  /*b860*/  @!P0 SYNCS.PHASECHK.TRANS64 P0, [R0+URZ], R3 ;  /* 0x00000003000085a7 */ /* 0x000ea400080010ff */
[----:B--2---:R-:W-:Y:S05]  /*b870*/  @!P0 BRA `(.L_x_155) ;  /* 0xfffffffc00f08947 */ /* 0x004fea000383ffff */
[----:B------:R-:W-:Y:S05]  /*b880*/  BRA `(.L_x_156) ;  /* 0xffffff6c00807947 */ /* 0x000fea000383ffff */
.L_x_45:
[----:B---3--:R-:W-:-:S07]  /*b890*/  MOV R0, UR5 ;  /* 0x0000000500007c02 */ /* 0x008fce0008000f00 */
.L_x_157:
[----:B-1----:R1:W2:Y:S02]  /*b8a0*/  SYNCS.PHASECHK.TRANS64.TRYWAIT P0, [R0+URZ], R3 ;  /* 0x00000003000075a7 */ /* 0x0022a400080011ff */
[----:B--2---:R-:W-:Y:S05]  /*b8b0*/  @!P0 NANOSLEEP.SYNCS 0x989680 ;  /* 0x009896800000895d */ /* 0x004fea0003900000 */
[----:B------:R-:W2:Y:S02]  /*b8c0*/  @!P0 SYNCS.PHASECHK.TRANS64 P0, [R0+URZ], R3 ;  /* 0x00000003000085a7 */ /* 0x000ea400080010ff */
[----:B--2---:R-:W-:Y:S05]  /*b8d0*/  @!P0 BRA `(.L_x_157) ;  /* 0xfffffffc00f08947 */ /* 0x004fea000383ffff */
[----:B------:R-:W-:Y:S05]  /*b8e0*/  BRA `(.L_x_158) ;  /* 0xffffff6c008c7947 */ /* 0x000fea000383ffff */
.L_x_46:
[----:B---3--:R-:W-:-:S07]  /*b8f0*/  MOV R0, UR5 ;  /* 0x0000000500007c02 */ /* 0x008fce0008000f00 */
.L_x_159:
[----:B-1----:R1:W2:Y:S02]  /*b900*/  SYNCS.PHASECHK.TRANS64.TRYWAIT P0, [R0+URZ], R3 ;  /* 0x00000003000075a7 */ /* 0x0022a400080011ff */
[----:B--2---:R-:W-:Y:S05]  /*b910*/  @!P0 NANOSLEEP.SYNCS 0x989680 ;  /* 0x009896800000895d */ /* 0x004fea0003900000 */
[----:B------:R-:W2:Y:S02]  /*b920*/  @!P0 SYNCS.PHASECHK.TRANS64 P0, [R0+URZ], R3 ;  /* 0x00000003000085a7 */ /* 0x000ea400080010ff */
[----:B--2---:R-:W-:Y:S05]  /*b930*/  @!P0 BRA `(.L_x_159) ;  /* 0xfffffffc00f08947 */ /* 0x004fea000383ffff */
[----:B------:R-:W-:Y:S05]  /*b940*/  BRA `(.L_x_160) ;  /* 0xffffff6c00987947 */ /* 0x000fea000383ffff */
.L_x_49:
[----:B-1----:R1:W2:Y:S02]  /*b950*/  SYNCS.PHASECHK.TRANS64.TRYWAIT P0, [R0+URZ+0xe0], R5 ;  /* 0x0000e005000075a7 */ /* 0x0022a400080011ff */
[----:B--2---:R-:W-:Y:S05]  /*b960*/  @!P0 NANOSLEEP.SYNCS 0x989680 ;  /* 0x009896800000895d */ /* 0x004fea0003900000 */
[----:B------:R-:W2:Y:S02]  /*b970*/  @!P0 SYNCS.PHASECHK.TRANS64 P0, [R0+URZ+0xe0], R5 ;  /* 0x0000e005000085a7 */ /* 0x000ea400080010ff */
[----:B--2---:R-:W-:Y:S05]  /*b980*/  @!P0 BRA `(.L_x_49) ;  /* 0xfffffffc00f08947 */ /* 0x004fea000383ffff */
[----:B------:R-:W-:Y:S05]  /*b990*/  BRA `(.L_x_161) ;  /* 0xffffff6c00f47947 */ /* 0x000fea000383ffff */
.L_x_50:
[----:B------:R-:W-:-:S07]  /*b9a0*/  MOV R0, UR5 ;  /* 0x0000000500007c02 */ /* 0x000fce0008000f00 */
.L_x_162:
[----:B-1----:R1:W2:Y:S02]  /*b9b0*/  SYNCS.PHASECHK.TRANS64.TRYWAIT P0, [R0+URZ+0xb0], R5 ;  /* 0x0000b005000075a7 */ /* 0x0022a400080011ff */
[----:B--2---:R-:W-:Y:S05]  /*b9c0*/  @!P0 NANOSLEEP.SYNCS 0x989680 ;  /* 0x009896800000895d */ /* 0x004fea0003900000 */
[----:B------:R-:W2:Y:S02]  /*b9d0*/  @!P0 SYNCS.PHASECHK.TRANS64 P0, [R0+URZ+0xb0], R5 ;  /* 0x0000b005000085a7 */ /* 0x000ea400080010ff */
[----:B--2---:R-:W-:Y:S05]  /*b9e0*/  @!P0 BRA `(.L_x_162) ;  /* 0xfffffffc00f08947 */ /* 0x004fea000383ffff */
[----:B------:R-:W-:Y:S05]  /*b9f0*/  BRA `(.L_x_163) ;  /* 0xffffff7000047947 */ /* 0x000fea000383ffff */
.L_x_51:
[----:B-1----:R1:W2:Y:S02]  /*ba00*/  SYNCS.PHASECHK.TRANS64.TRYWAIT P1, [R0+URZ+0xa0], R5 ;  /* 0x0000a005000075a7 */ /* 0x0022a400080211ff */
[----:B--2---:R-:W-:Y:S05]  /*ba10*/  @!P1 NANOSLEEP.SYNCS 0x989680 ;  /* 0x009896800000995d */ /* 0x004fea0003900000 */
[----:B------:R-:W2:Y:S02]  /*ba20*/  @!P1 SYNCS.PHASECHK.TRANS64 P1, [R0+URZ+0xa0], R5 ;  /* 0x0000a005000095a7 */ /* 0x000ea400080210ff */
[----:B--2---:R-:W-:Y:S05]  /*ba30*/  @!P1 BRA `(.L_x_51) ;  /* 0xfffffffc00f09947 */ /* 0x004fea000383ffff */
[----:B------:R-:W-:Y:S05]  /*ba40*/  BRA `(.L_x_164) ;  /* 0xffffff7000347947 */ /* 0x000fea000383ffff */
.L_x_54:
[----:B------:R-:W-:-:S07]  /*ba50*/  MOV R0, UR5 ;  /* 0x0000000500007c02 */ /* 0x000fce0008000f00 */
.L_x_165:
[----:B-1----:R1:W2:Y:S02]  /*ba60*/  SYNCS.PHASECHK.TRANS64.TRYWAIT P0, [R0+URZ+0xb0], R3 ;  /* 0x0000b003000075a7 */ /* 0x0022a400080011ff */
[----:B--2---:R-:W-:Y:S05]  /*ba70*/  @!P0 NANOSLEEP.SYNCS 0x989680 ;  /* 0x009896800000895d */ /* 0x004fea0003900000 */
[----:B------:R-:W2:Y:S02]  /*ba80*/  @!P0 SYNCS.PHASECHK.TRANS64 P0, [R0+URZ+0xb0], R3 ;  /* 0x0000b003000085a7 */ /* 0x000ea400080010ff */
[----:B--2---:R-:W-:Y:S05]  /*ba90*/  @!P0 BRA `(.L_x_165) ;  /* 0xfffffffc00f08947 */ /* 0x004fea000383ffff */
[----:B------:R-:W-:Y:S05]  /*baa0*/  BRA `(.L_x_53) ;  /* 0xffffff7000887947 */ /* 0x000fea000383ffff */
.L_x_63:
[----:B-1----:R-:W-:-:S04]  /*bab0*/  MOV R4, UR6 ;  /* 0x0000000600047c02 */ /* 0x002fc80008000f00 */
[----:B------:R1:W2:Y:S03]  /*bac0*/  SYNCS.PHASECHK.TRANS64.TRYWAIT P0, [R4+URZ+0x8], R5 ;  /* 0x00000805040075a7 */ /* 0x0002a600080011ff */
[----:B--2---:R-:W-:Y:S05]  /*bad0*/  @!P0 NANOSLEEP.SYNCS 0x989680 ;  /* 0x009896800000895d */ /* 0x004fea0003900000 */
[----:B------:R-:W2:Y:S02]  /*bae0*/  @!P0 SYNCS.PHASECHK.TRANS64 P0, [R4+URZ+0x8], R5 ;  /* 0x00000805040085a7 */ /* 0x000ea400080010ff */
[----:B--2---:R-:W-:Y:S05]  /*baf0*/  @!P0 BRA `(.L_x_63) ;  /* 0xfffffffc00ec8947 */ /* 0x004fea000383ffff */
[----:B------:R-:W-:Y:S05]  /*bb00*/  BRA `(.L_x_62) ;  /* 0xffffff74003c7947 */ /* 0x000fea000383ffff */
.L_x_65:
[----:B------:R-:W-:Y:S01]  /*bb10*/  BSSY B0, `(.L_x_166) ;  /* 0x0000006000007945 */ /* 0x000fe20003800000 */
[----:B------:R-:W-:-:S07]  /*bb20*/  MOV R15, 0xffffffff ;  /* 0xffffffff000f7802 */ /* 0x000fce0000000f00 */
[----:B-1---5:R-:W-:Y:S05]  /*bb30*/  WARPSYNC.COLLECTIVE R15, `(.L_x_167) ;  /* 0x000000000f0c7348 */ /* 0x022fea0003c00000 */
[----:B------:R-:W-:Y:S02]  /*bb40*/  ELECT P6, UR79, PT ;  /* 0x00000000004f782f */ /* 0x000fe400038c0000 */
[----:B------:R-:W-:Y:S01]  /*bb50*/  MOV R14, UR79 ;  /* 0x0000004f000e7c02 */ /* 0x000fe20008000f00 */
[----:B-1---5:R-:W-:Y:S10]  /*bb60*/  ENDCOLLECTIVE ;  /* 0x000000000000791b */ /* 0x022ff40003800000 */
.L_x_167:
[----:B------:R-:W-:Y:S05]  /*bb70*/  BSYNC B0 ;  /* 0x0000000000007941 */ /* 0x000fea0003800000 */
.L_x_166:
[----:B------:R-:W-:Y:S05]  /*bb80*/  BRA `(.L_x_168) ;  /* 0xffffff74006c7947 */ /* 0x000fea000383ffff */
.L_x_67:
[----:B-1----:R-:W-:-:S04]  /*bb90*/  MOV R2, UR6 ;  /* 0x0000000600027c02 */ /* 0x002fc80008000f00 */
[----:B------:R1:W2:Y:S03]  /*bba0*/  SYNCS.PHASECHK.TRANS64.TRYWAIT P0, [R2+URZ+0x8], R3 ;  /* 0x00000803020075a7 */ /* 0x0002a600080011ff */
[----:B--2---:R-:W-:Y:S05]  /*bbb0*/  @!P0 NANOSLEEP.SYNCS 0x989680 ;  /* 0x009896800000895d */ /* 0x004fea0003900000 */
[----:B------:R-:W2:Y:S02]  /*bbc0*/  @!P0 SYNCS.PHASECHK.TRANS64 P0, [R2+URZ+0x8], R3 ;  /* 0x00000803020085a7 */ /* 0x000ea400080010ff */
[----:B--2---:R-:W-:Y:S05]  /*bbd0*/  @!P0 BRA `(.L_x_67) ;  /* 0xfffffffc00ec8947 */ /* 0x004fea000383ffff */
[----:B------:R-:W-:Y:S05]  /*bbe0*/  BRA `(.L_x_66) ;  /* 0xffffff7400707947 */ /* 0x000fea000383ffff */
.L_x_68:
[----:B-1----:R1:W2:Y:S02]  /*bbf0*/  SYNCS.PHASECHK.TRANS64.TRYWAIT P0, [R0+URZ+0xa0], R5 ;  /* 0x0000a005000075a7 */ /* 0x0022a400080011ff */
[----:B--2---:R-:W-:Y:S05]  /*bc00*/  @!P0 NANOSLEEP.SYNCS 0x989680 ;  /* 0x009896800000895d */ /* 0x004fea0003900000 */
[----:B------:R-:W2:Y:S02]  /*bc10*/  @!P0 SYNCS.PHASECHK.TRANS64 P0, [R0+URZ+0xa0], R5 ;  /* 0x0000a005000085a7 */ /* 0x000ea400080010ff */
[----:B--2---:R-:W-:Y:S05]  /*bc20*/  @!P0 BRA `(.L_x_68) ;  /* 0xfffffffc00f08947 */ /* 0x004fea000383ffff */
[----:B------:R-:W-:Y:S05]  /*bc30*/  BRA `(.L_x_169) ;  /* 0xffffff78005c7947 */ /* 0x000fea000383ffff */
.L_x_70:
[----:B------:R-:W-:-:S07]  /*bc40*/  MOV R0, UR9 ;  /* 0x0000000900007c02 */ /* 0x000fce0008000f00 */
.L_x_170:
[----:B-1----:R1:W2:Y:S02]  /*bc50*/  SYNCS.PHASECHK.TRANS64.TRYWAIT P0, [R0+URZ+0xd0], R5 ;  /* 0x0000d005000075a7 */ /* 0x0022a400080011ff */
[----:B--2---:R-:W-:Y:S05]  /*bc60*/  @!P0 NANOSLEEP.SYNCS 0x989680 ;  /* 0x009896800000895d */ /* 0x004fea0003900000 */
[----:B------:R-:W2:Y:S02]  /*bc70*/  @!P0 SYNCS.PHASECHK.TRANS64 P0, [R0+URZ+0xd0], R5 ;  /* 0x0000d005000085a7 */ /* 0x000ea400080010ff */
[----:B--2---:R-:W-:Y:S05]  /*bc80*/  @!P0 BRA `(.L_x_170) ;  /* 0xfffffffc00f08947 */ /* 0x004fea000383ffff */
[----:B------:R-:W-:Y:S05]  /*bc90*/  BRA `(.L_x_171) ;  /* 0xffffff7800a87947 */ /* 0x000fea000383ffff */
.L_x_73:
[----:B------:R-:W-:Y:S07]  /*bca0*/  MOV R0, UR8 ;  /* 0x0000000800007c02 */ /* 0x000fee0008000f00 */
.L_x_172:
[----:B-1----:R1:W2:Y:S02]  /*bcb0*/  SYNCS.PHASECHK.TRANS64.TRYWAIT P0, [R0+URZ], R5 ;  /* 0x00000005000075a7 */ /* 0x0022a400080011ff */
[----:B--2---:R-:W-:Y:S05]  /*bcc0*/  @!P0 NANOSLEEP.SYNCS 0x989680 ;  /* 0x009896800000895d */ /* 0x004fea0003900000 */
[----:B------:R-:W2:Y:S02]  /*bcd0*/  @!P0 SYNCS.PHASECHK.TRANS64 P0, [R0+URZ], R5 ;  /* 0x00000005000085a7 */ /* 0x000ea400080010ff */
[----:B--2---:R-:W-:Y:S05]  /*bce0*/  @!P0 BRA `(.L_x_172) ;  /* 0xfffffffc00f08947 */ /* 0x004fea000383ffff */
[----:B------:R-:W-:Y:S05]  /*bcf0*/  BRA `(.L_x_72) ;  /* 0xffffff7800bc7947 */ /* 0x000fea000383ffff */
.L_x_77:
[----:B-1----:R-:W-:-:S07]  /*bd00*/  MOV R0, UR5 ;  /* 0x0000000500007c02 */ /* 0x002fce0008000f00 */
.L_x_173:
[----:B-1----:R1:W2:Y:S02]  /*bd10*/  SYNCS.PHASECHK.TRANS64.TRYWAIT P0, [R0+URZ], R3 ;  /* 0x00000003000075a7 */ /* 0x0022a400080011ff */
[----:B--2---:R-:W-:Y:S05]  /*bd20*/  @!P0 NANOSLEEP.SYNCS 0x989680 ;  /* 0x009896800000895d */ /* 0x004fea0003900000 */
[----:B------:R-:W2:Y:S02]  /*bd30*/  @!P0 SYNCS.PHASECHK.TRANS64 P0, [R0+URZ], R3 ;  /* 0x00000003000085a7 */ /* 0x000ea400080010ff */
[----:B--2---:R-:W-:Y:S05]  /*bd40*/  @!P0 BRA `(.L_x_173) ;  /* 0xfffffffc00f08947 */ /* 0x004fea000383ffff */
[----:B------:R-:W-:Y:S05]  /*bd50*/  BRA `(.L_x_174) ;  /* 0xffffff7c00b07947 */ /* 0x000fea000383ffff */
.L_x_80:
[----:B------:R-:W-:-:S07]  /*bd60*/  MOV R0, UR7 ;  /* 0x0000000700007c02 */ /* 0x000fce0008000f00 */
.L_x_175:
[----:B-1----:R1:W2:Y:S02]  /*bd70*/  SYNCS.PHASECHK.TRANS64.TRYWAIT P1, [R0+URZ+0x100], R3 ;  /* 0x00010003000075a7 */ /* 0x0022a400080211ff */
[----:B--2---:R-:W-:Y:S05]  /*bd80*/  @!P1 NANOSLEEP.SYNCS 0x989680 ;  /* 0x009896800000995d */ /* 0x004fea0003900000 */
[----:B------:R-:W2:Y:S02]  /*bd90*/  @!P1 SYNCS.PHASECHK.TRANS64 P1, [R0+URZ+0x100], R3 ;  /* 0x00010003000095a7 */ /* 0x000ea400080210ff */
[----:B--2---:R-:W-:Y:S05]  /*bda0*/  @!P1 BRA `(.L_x_175) ;  /* 0xfffffffc00f09947 */ /* 0x004fea000383ffff */
[----:B------:R-:W-:Y:S05]  /*bdb0*/  BRA `(.L_x_176) ;  /* 0xffffff7c00fc7947 */ /* 0x000fea000383ffff */
.L_x_85:
[----:B--2---:R2:W4:Y:S02]  /*bdc0*/  SYNCS.PHASECHK.TRANS64.TRYWAIT P0, [R0+URZ+0xa0], R3 ;  /* 0x0000a003000075a7 */ /* 0x00452400080011ff */
[----:B----4-:R-:W-:Y:S05]  /*bdd0*/  @!P0 NANOSLEEP.SYNCS 0x989680 ;  /* 0x009896800000895d */ /* 0x010fea0003900000 */
[----:B------:R-:W4:Y:S02]  /*bde0*/  @!P0 SYNCS.PHASECHK.TRANS64 P0, [R0+URZ+0xa0], R3 ;  /* 0x0000a003000085a7 */ /* 0x000f2400080010ff */
[----:B----4-:R-:W-:Y:S05]  /*bdf0*/  @!P0 BRA `(.L_x_85) ;  /* 0xfffffffc00f08947 */ /* 0x010fea000383ffff */
[----:B------:R-:W-:Y:S05]  /*be00*/  BRA `(.L_x_177) ;  /* 0xffffff8400107947 */ /* 0x000fea000383ffff */
.L_x_88:
[----:B------:R-:W-:Y:S07]  /*be10*/  MOV R0, UR6 ;  /* 0x0000000600007c02 */ /* 0x000fee0008000f00 */
.L_x_178:
[----:B--2---:R2:W4:Y:S02]  /*be20*/  SYNCS.PHASECHK.TRANS64.TRYWAIT P0, [R0+URZ+0x98], R3 ;  /* 0x00009803000075a7 */ /* 0x00452400080011ff */
[----:B----4-:R-:W-:Y:S05]  /*be30*/  @!P0 NANOSLEEP.SYNCS 0x989680 ;  /* 0x009896800000895d */ /* 0x010fea0003900000 */
[----:B------:R-:W4:Y:S02]  /*be40*/  @!P0 SYNCS.PHASECHK.TRANS64 P0, [R0+URZ+0x98], R3 ;  /* 0x00009803000085a7 */ /* 0x000f2400080010ff */
[----:B----4-:R-:W-:Y:S05]  /*be50*/  @!P0 BRA `(.L_x_178) ;  /* 0xfffffffc00f08947 */ /* 0x010fea000383ffff */
[----:B------:R-:W-:Y:S05]  /*be60*/  BRA `(.L_x_87) ;  /* 0xffffff8400f07947 */ /* 0x000fea000383ffff */
.L_x_91:
[----:B------:R-:W-:Y:S07]  /*be70*/  MOV R3, UR6 ;  /* 0x0000000600037c02 */ /* 0x000fee0008000f00 */
.L_x_179:
[----:B-1----:R1:W2:Y:S02]  /*be80*/  SYNCS.PHASECHK.TRANS64.TRYWAIT P0, [R3+URZ+0x70], R12 ;  /* 0x0000700c030075a7 */ /* 0x0022a400080011ff */
[----:B--2---:R-:W-:Y:S05]  /*be90*/  @!P0 NANOSLEEP.SYNCS 0x989680 ;  /* 0x009896800000895d */ /* 0x004fea0003900000 */
[----:B------:R-:W2:Y:S02]  /*bea0*/  @!P0 SYNCS.PHASECHK.TRANS64 P0, [R3+URZ+0x70], R12 ;  /* 0x0000700c030085a7 */ /* 0x000ea400080010ff */
[----:B--2---:R-:W-:Y:S05]  /*beb0*/  @!P0 BRA `(.L_x_179) ;  /* 0xfffffffc00f08947 */ /* 0x004fea000383ffff */
[----:B------:R-:W-:Y:S05]  /*bec0*/  BRA `(.L_x_180) ;  /* 0xffffff8800687947 */ /* 0x000fea000383ffff */
.L_x_92:
[----:B-1----:R-:W-:Y:S07]  /*bed0*/  MOV R3, UR6 ;  /* 0x0000000600037c02 */ /* 0x002fee0008000f00 */
.L_x_181:
[----:B-1----:R1:W2:Y:S02]  /*bee0*/  SYNCS.PHASECHK.TRANS64.TRYWAIT P0, [R3+URZ+0x78], R12 ;  /* 0x0000780c030075a7 */ /* 0x0022a400080011ff */
[----:B--2---:R-:W-:Y:S05]  /*bef0*/  @!P0 NANOSLEEP.SYNCS 0x989680 ;  /* 0x009896800000895d */ /* 0x004fea0003900000 */
[----:B------:R-:W2:Y:S02]  /*bf00*/  @!P0 SYNCS.PHASECHK.TRANS64 P0, [R3+URZ+0x78], R12 ;  /* 0x0000780c030085a7 */ /* 0x000ea400080010ff */
[----:B--2---:R-:W-:Y:S05]  /*bf10*/  @!P0 BRA `(.L_x_181) ;  /* 0xfffffffc00f08947 */ /* 0x004fea000383ffff */
[----:B------:R-:W-:Y:S05]  /*bf20*/  BRA `(.L_x_182) ;  /* 0xffffff8800a87947 */ /* 0x000fea000383ffff */
.L_x_93:
[----:B-1----:R-:W-:Y:S07]  /*bf30*/  MOV R3, UR6 ;  /* 0x0000000600037c02 */ /* 0x002fee0008000f00 */
.L_x_183:
[----:B-1----:R1:W2:Y:S02]  /*bf40*/  SYNCS.PHASECHK.TRANS64.TRYWAIT P0, [R3+URZ+0x80], R12 ;  /* 0x0000800c030075a7 */ /* 0x0022a400080011ff */
[----:B--2---:R-:W-:Y:S05]  /*bf50*/  @!P0 NANOSLEEP.SYNCS 0x989680 ;  /* 0x009896800000895d */ /* 0x004fea0003900000 */
[----:B------:R-:W2:Y:S02]  /*bf60*/  @!P0 SYNCS.PHASECHK.TRANS64 P0, [R3+URZ+0x80], R12 ;  /* 0x0000800c030085a7 */ /* 0x000ea400080010ff */
[----:B--2---:R-:W-:Y:S05]  /*bf70*/  @!P0 BRA `(.L_x_183) ;  /* 0xfffffffc00f08947 */ /* 0x004fea000383ffff */
[----:B------:R-:W-:Y:S05]  /*bf80*/  BRA `(.L_x_184) ;  /* 0xffffff8800f07947 */ /* 0x000fea000383ffff */
.L_x_94:
[----:B------:R-:W-:Y:S07]  /*bf90*/  MOV R3, UR6 ;  /* 0x0000000600037c02 */ /* 0x000fee0008000f00 */
.L_x_185:
[----:B-1----:R1:W2:Y:S02]  /*bfa0*/  SYNCS.PHASECHK.TRANS64.TRYWAIT P0, [R3+URZ+0x88], R12 ;  /* 0x0000880c030075a7 */ /* 0x0022a400080011ff */
[----:B--2---:R-:W-:Y:S05]  /*bfb0*/  @!P0 NANOSLEEP.SYNCS 0x989680 ;  /* 0x009896800000895d */ /* 0x004fea0003900000 */
[----:B------:R-:W2:Y:S02]  /*bfc0*/  @!P0 SYNCS.PHASECHK.TRANS64 P0, [R3+URZ+0x88], R12 ;  /* 0x0000880c030085a7 */ /* 0x000ea400080010ff */
[----:B--2---:R-:W-:Y:S05]  /*bfd0*/  @!P0 BRA `(.L_x_185) ;  /* 0xfffffffc00f08947 */ /* 0x004fea000383ffff */
[----:B------:R-:W-:Y:S05]  /*bfe0*/  BRA `(.L_x_186) ;  /* 0xffffff8c00787947 */ /* 0x000fea000383ffff */
.L_x_96:
[----:B------:R-:W-:-:S07]  /*bff0*/  MOV R0, UR6 ;  /* 0x0000000600007c02 */ /* 0x000fce0008000f00 */
.L_x_187:
[----:B-1----:R1:W4:Y:S02]  /*c000*/  SYNCS.PHASECHK.TRANS64.TRYWAIT P0, [R0+URZ+0x70], R3 ;  /* 0x00007003000075a7 */ /* 0x00232400080011ff */
[----:B----4-:R-:W-:Y:S05]  /*c010*/  @!P0 NANOSLEEP.SYNCS 0x989680 ;  /* 0x009896800000895d */ /* 0x010fea0003900000 */
[----:B------:R-:W4:Y:S02]  /*c020*/  @!P0 SYNCS.PHASECHK.TRANS64 P0, [R0+URZ+0x70], R3 ;  /* 0x00007003000085a7 */ /* 0x000f2400080010ff */
[----:B----4-:R-:W-:Y:S05]  /*c030*/  @!P0 BRA `(.L_x_187) ;  /* 0xfffffffc00f08947 */ /* 0x010fea000383ffff */
[----:B------:R-:W-:Y:S05]  /*c040*/  BRA `(.L_x_188) ;  /* 0xffffff8c00e87947 */ /* 0x000fea000383ffff */
.L_x_97:
[----:B-1----:R-:W-:-:S07]  /*c050*/  MOV R0, UR6 ;  /* 0x0000000600007c02 */ /* 0x002fce0008000f00 */
.L_x_189:
[----:B-1----:R1:W4:Y:S02]  /*c060*/  SYNCS.PHASECHK.TRANS64.TRYWAIT P0, [R0+URZ+0x78], R3 ;  /* 0x00007803000075a7 */ /* 0x00232400080011ff */
[----:B----4-:R-:W-:Y:S05]  /*c070*/  @!P0 NANOSLEEP.SYNCS 0x989680 ;  /* 0x009896800000895d */ /* 0x010fea0003900000 */
[----:B------:R-:W4:Y:S02]  /*c080*/  @!P0 SYNCS.PHASECHK.TRANS64 P0, [R0+URZ+0x78], R3 ;  /* 0x00007803000085a7 */ /* 0x000f2400080010ff */
[----:B----4-:R-:W-:Y:S05]  /*c090*/  @!P0 BRA `(.L_x_189) ;  /* 0xfffffffc00f08947 */ /* 0x010fea000383ffff */
[----:B------:R-:W-:Y:S05]  /*c0a0*/  BRA `(.L_x_190) ;  /* 0xffffff8c00d87947 */ /* 0x000fea000383ffff */
.L_x_98:
[----:B-1----:R-:W-:-:S07]  /*c0b0*/  MOV R0, UR6 ;  /* 0x0000000600007c02 */ /* 0x002fce0008000f00 */
.L_x_191:
[----:B-1----:R1:W4:Y:S02]  /*c0c0*/  SYNCS.PHASECHK.TRANS64.TRYWAIT P0, [R0+URZ+0x80], R3 ;  /* 0x00008003000075a7 */ /* 0x00232400080011ff */
[----:B----4-:R-:W-:Y:S05]  /*c0d0*/  @!P0 NANOSLEEP.SYNCS 0x989680 ;  /* 0x009896800000895d */ /* 0x010fea0003900000 */
[----:B------:R-:W4:Y:S02]  /*c0e0*/  @!P0 SYNCS.PHASECHK.TRANS64 P0, [R0+URZ+0x80], R3 ;  /* 0x00008003000085a7 */ /* 0x000f2400080010ff */
[----:B----4-:R-:W-:Y:S05]  /*c0f0*/  @!P0 BRA `(.L_x_191) ;  /* 0xfffffffc00f08947 */ /* 0x010fea000383ffff */
[----:B------:R-:W-:Y:S05]  /*c100*/  BRA `(.L_x_192) ;  /* 0xffffff8c00c87947 */ /* 0x000fea000383ffff */
.L_x_100:
[----:B--2---:R2:W3:Y:S02]  /*c110*/  SYNCS.PHASECHK.TRANS64.TRYWAIT P0, [R0+URZ+0xa0], R3 ;  /* 0x0000a003000075a7 */ /* 0x0044e400080011ff */
[----:B---3--:R-:W-:Y:S05]  /*c120*/  @!P0 NANOSLEEP.SYNCS 0x989680 ;  /* 0x009896800000895d */ /* 0x008fea0003900000 */
[----:B------:R-:W3:Y:S02]  /*c130*/  @!P0 SYNCS.PHASECHK.TRANS64 P0, [R0+URZ+0xa0], R3 ;  /* 0x0000a003000085a7 */ /* 0x000ee400080010ff */
[----:B---3--:R-:W-:Y:S05]  /*c140*/  @!P0 BRA `(.L_x_100) ;  /* 0xfffffffc00f08947 */ /* 0x008fea000383ffff */
[----:B------:R-:W-:Y:S05]  /*c150*/  BRA `(.L_x_193) ;  /* 0xffffff9000b47947 */ /* 0x000fea000383ffff */
.L_x_112:
[----:B-1----:R-:W-:Y:S04]  /*c160*/  MOV R0, UR48 ;  /* 0x0000003000007c02 */ /* 0x002fe80008000f00 */
[----:B------:R1:W2:Y:S03]  /*c170*/  SYNCS.PHASECHK.TRANS64.TRYWAIT P1, [R0+URZ+0x50], R7 ;  /* 0x00005007000075a7 */ /* 0x0002a600080211ff */
[----:B--2---:R-:W-:Y:S05]  /*c180*/  @!P1 NANOSLEEP.SYNCS 0x989680 ;  /* 0x009896800000995d */ /* 0x004fea0003900000 */
[----:B------:R-:W2:Y:S02]  /*c190*/  @!P1 SYNCS.PHASECHK.TRANS64 P1, [R0+URZ+0x50], R7 ;  /* 0x00005007000095a7 */ /* 0x000ea400080210ff */
[----:B--2---:R-:W-:Y:S05]  /*c1a0*/  @!P1 BRA `(.L_x_112) ;  /* 0xfffffffc00ec9947 */ /* 0x004fea000383ffff */
[----:B------:R-:W-:Y:S05]  /*c1b0*/  BRA `(.L_x_111) ;  /* 0xffffffa0004c7947 */ /* 0x000fea000383ffff */
.L_x_114:
[----:B----4-:R4:W1:Y:S02]  /*c1c0*/  SYNCS.PHASECHK.TRANS64.TRYWAIT P0, [R218+URZ+0xc0], R3 ;  /* 0x0000c003da0075a7 */ /* 0x01086400080011ff */
[----:B-1----:R-:W-:Y:S05]  /*c1d0*/  @!P0 NANOSLEEP.SYNCS 0x989680 ;  /* 0x009896800000895d */ /* 0x002fea0003900000 */
[----:B------:R-:W1:Y:S02]  /*c1e0*/  @!P0 SYNCS.PHASECHK.TRANS64 P0, [R218+URZ+0xc0], R3 ;  /* 0x0000c003da0085a7 */ /* 0x000e6400080010ff */
[----:B-1----:R-:W-:Y:S05]  /*c1f0*/  @!P0 BRA `(.L_x_114) ;  /* 0xfffffffc00f08947 */ /* 0x002fea000383ffff */
[----:B------:R-:W-:Y:S05]  /*c200*/  BRA `(.L_x_113) ;  /* 0xffffffa000ac7947 */ /* 0x000fea000383ffff */
.L_x_123:
[----:B-1----:R1:W2:Y:S02]  /*c210*/  SYNCS.PHASECHK.TRANS64.TRYWAIT P0, [R3+URZ+0x50], R0 ;  /* 0x00005000030075a7 */ /* 0x0022a400080011ff */
[----:B--2---:R-:W-:Y:S05]  /*c220*/  @!P0 NANOSLEEP.SYNCS 0x989680 ;  /* 0x009896800000895d */ /* 0x004fea0003900000 */
[----:B------:R-:W2:Y:S02]  /*c230*/  @!P0 SYNCS.PHASECHK.TRANS64 P0, [R3+URZ+0x50], R0 ;  /* 0x00005000030085a7 */ /* 0x000ea400080010ff */
[----:B--2---:R-:W-:Y:S05]  /*c240*/  @!P0 BRA `(.L_x_123) ;  /* 0xfffffffc00f08947 */ /* 0x004fea000383ffff */
[----:B------:R-:W-:Y:S05]  /*c250*/  BRA `(.L_x_122) ;  /* 0xffffffb400747947 */ /* 0x000fea000383ffff */
.L_x_131:
[----:B--2---:R2:W3:Y:S02]  /*c260*/  SYNCS.PHASECHK.TRANS64.TRYWAIT P0, [R0+URZ+0x50], R7 ;  /* 0x00005007000075a7 */ /* 0x0044e400080011ff */
[----:B---3--:R-:W-:Y:S05]  /*c270*/  @!P0 NANOSLEEP.SYNCS 0x989680 ;  /* 0x009896800000895d */ /* 0x008fea0003900000 */
[----:B------:R-:W3:Y:S02]  /*c280*/  @!P0 SYNCS.PHASECHK.TRANS64 P0, [R0+URZ+0x50], R7 ;  /* 0x00005007000085a7 */ /* 0x000ee400080010ff */
[----:B---3--:R-:W-:Y:S05]  /*c290*/  @!P0 BRA `(.L_x_131) ;  /* 0xfffffffc00f08947 */ /* 0x008fea000383ffff */
[----:B------:R-:W-:Y:S05]  /*c2a0*/  BRA `(.L_x_130) ;  /* 0xffffffc800687947 */ /* 0x000fea000383ffff */
.L_x_139:
[----:B--2---:R2:W3:Y:S02]  /*c2b0*/  SYNCS.PHASECHK.TRANS64.TRYWAIT P0, [R3+URZ+0x50], R0 ;  /* 0x00005000030075a7 */ /* 0x0044e400080011ff */
[----:B---3--:R-:W-:Y:S05]  /*c2c0*/  @!P0 NANOSLEEP.SYNCS 0x989680 ;  /* 0x009896800000895d */ /* 0x008fea0003900000 */
[----:B------:R-:W3:Y:S02]  /*c2d0*/  @!P0 SYNCS.PHASECHK.TRANS64 P0, [R3+URZ+0x50], R0 ;  /* 0x00005000030085a7 */ /* 0x000ee400080010ff */
[----:B---3--:R-:W-:Y:S05]  /*c2e0*/  @!P0 BRA `(.L_x_139) ;  /* 0xfffffffc00f08947 */ /* 0x008fea000383ffff */
[----:B------:R-:W-:Y:S05]  /*c2f0*/  BRA `(.L_x_138) ;  /* 0xffffffdc005c7947 */ /* 0x000fea000383ffff */
        .weak           $__internal_0_$__cuda_sm10x_tcgen05_guardrail_trap_col_being_dealloced_not_returned_by_alloc
        .type           $__internal_0_$__cuda_sm10x_tcgen05_guardrail_trap_col_being_dealloced_not_returned_by_alloc,@function
        .size           $__internal_0_$__cuda_sm10x_tcgen05_guardrail_trap_col_being_dealloced_not_returned_by_alloc,($__internal_1_$__cuda_sm10x_tcgen05_guardrail_trap_phase_invalid_during_alloc - $__internal_0_$__cuda_sm10x_tcgen05_guardrail_trap_col_being_dealloced_not_returned_by_alloc)
$__internal_0_$__cuda_sm10x_tcgen05_guardrail_trap_col_being_dealloced_not_returned_by_alloc:
[----:B------:R-:W-:Y:S05]  /*c300*/  BPT.TRAP 0x1 ;  /* 0x000000040000795c */ /* 0x000fea0000300000 */
[----:B------:R-:W-:-:S04]  /*c310*/  HFMA2 R3, -RZ, RZ, 0, 0 ;  /* 0x00000000ff037431 */ /* 0x000fc800000001ff */
[----:B------:R-:W-:Y:S05]  /*c320*/  RET.REL.NODEC R2 `(_ZN7cutlass13device_kernelINS_4gemm6kernel13GemmUniversalIN4cute5tupleIJiiiiEEENS1_10collective13CollectiveMmaINS1_35MainloopSm100TmaUmmaWarpSpecializedILi5ELi2ELi2ENS5_IJNS4_1CILi2EEENSA_ILi1EEESC_EEEEENS5_IJNSA_ILi256EEESF_NSA_ILi64EEEEEENS_6half_tENS5_IJlSC_lEEESI_SJ_NS4_8TiledMMAINS4_8MMA_AtomIJNS4_26SM100_MMA_F16BF16_2x1SM_SSISI_SI_fLi256ELi256ELNS4_4UMMA5MajorE0ELSO_0ELNSN_7ScaleInE0ELSP_0EEEEEENS4_6LayoutINS5_IJSC_SC_SC_EEENS5_IJNSA_ILi0EEESU_SU_EEEEENS5_IJNS4_10UnderscoreESX_SX_EEEEENS4_18SM100_TMA_2SM_LOADENS4_14ComposedLayoutINS4_7SwizzleILi3ELi4ELi3EEENS4_18smem_ptr_flag_bitsILi16EEENSS_INS5_IJNSA_ILi8EEESG_EEENS5_IJSG_SC_EEEEEEEvNS4_8identityES10_S1A_vS1B_EENS_8epilogue10collective18CollectiveEpilogueINS1D_23Sm100TmaWarpSpecializedILi4ELi2ELi64ELb1ELb0EEEJNS5_IJNSA_ILi128EEESF_SG_EEENS5_IJNSS_IS1I_SC_EENSS_ISG_SC_EEEEESI_SJ_SI_SJ_NS1D_6fusion15FusionCallbacksIS1H_NS1N_17LinCombPerRowBiasISI_fSI_SI_fLi8ELNS_15FloatRoundStyleE2EEES1J_S1M_JEEENS4_5SM1004TMEM4LOAD26SM100_TMEM_LOAD_32dp32b64xENS4_13SM90_TMA_LOADES1A_NS4_39AutoVectorizingCopyWithAssumedAlignmentILi128EEENS4_14SM90_TMA_STOREES1A_S1Z_S1Z_EEEvvEEEEvNT_6ParamsE) ;  /* 0xffffff3c02347950 */ /* 0x000fea0003c3ffff */
        .weak           $__internal_1_$__cuda_sm10x_tcgen05_guardrail_trap_phase_invalid_during_alloc
        .type           $__internal_1_$__cuda_sm10x_tcgen05_guardrail_trap_phase_invalid_during_alloc,@function
        .size           $__internal_1_$__cuda_sm10x_tcgen05_guardrail_trap_phase_invalid_during_alloc,($__internal_2_$__cuda_sm10x_tcgen05_guardrail_trap_unallocated_columns_being_dealloced - $__internal_1_$__cuda_sm10x_tcgen05_guardrail_trap_phase_invalid_during_alloc)
$__internal_1_$__cuda_sm10x_tcgen05_guardrail_trap_phase_invalid_during_alloc:
[----:B------:R-:W-:Y:S05]  /*c330*/  BPT.TRAP 0x1 ;  /* 0x000000040000795c */ /* 0x000fea0000300000 */
[----:B------:R-:W-:-:S04]  /*c340*/  MOV R3, 0x0 ;  /* 0x0000000000037802 */ /* 0x000fc80000000f00 */
[----:B------:R-:W-:Y:S05]  /*c350*/  RET.REL.NODEC R2 `(_ZN7cutlass13device_kernelINS_4gemm6kernel13GemmUniversalIN4cute5tupleIJiiiiEEENS1_10collective13CollectiveMmaINS1_35MainloopSm100TmaUmmaWarpSpecializedILi5ELi2ELi2ENS5_IJNS4_1CILi2EEENSA_ILi1EEESC_EEEEENS5_IJNSA_ILi256EEESF_NSA_ILi64EEEEEENS_6half_tENS5_IJlSC_lEEESI_SJ_NS4_8TiledMMAINS4_8MMA_AtomIJNS4_26SM100_MMA_F16BF16_2x1SM_SSISI_SI_fLi256ELi256ELNS4_4UMMA5MajorE0ELSO_0ELNSN_7ScaleInE0ELSP_0EEEEEENS4_6LayoutINS5_IJSC_SC_SC_EEENS5_IJNSA_ILi0EEESU_SU_EEEEENS5_IJNS4_10UnderscoreESX_SX_EEEEENS4_18SM100_TMA_2SM_LOADENS4_14ComposedLayoutINS4_7SwizzleILi3ELi4ELi3EEENS4_18smem_ptr_flag_bitsILi16EEENSS_INS5_IJNSA_ILi8EEESG_EEENS5_IJSG_SC_EEEEEEEvNS4_8identityES10_S1A_vS1B_EENS_8epilogue10collective18CollectiveEpilogueINS1D_23Sm100TmaWarpSpecializedILi4ELi2ELi64ELb1ELb0EEEJNS5_IJNSA_ILi128EEESF_SG_EEENS5_IJNSS_IS1I_SC_EENSS_ISG_SC_EEEEESI_SJ_SI_SJ_NS1D_6fusion15FusionCallbacksIS1H_NS1N_17LinCombPerRowBiasISI_fSI_SI_fLi8ELNS_15FloatRoundStyleE2EEES1J_S1M_JEEENS4_5SM1004TMEM4LOAD26SM100_TMEM_LOAD_32dp32b64xENS4_13SM90_TMA_LOADES1A_NS4_39AutoVectorizingCopyWithAssumedAlignmentILi128EEENS4_14SM90_TMA_STOREES1A_S1Z_S1Z_EEEvvEEEEvNT_6ParamsE) ;  /* 0xffffff3c02287950 */ /* 0x000fea0003c3ffff */
        .weak           $__internal_2_$__cuda_sm10x_tcgen05_guardrail_trap_unallocated_columns_being_dealloced
        .type           $__internal_2_$__cuda_sm10x_tcgen05_guardrail_trap_unallocated_columns_being_dealloced,@function
        .size           $__internal_2_$__cuda_sm10x_tcgen05_guardrail_trap_unallocated_columns_being_dealloced,(.L_x_195 - $__internal_2_$__cuda_sm10x_tcgen05_guardrail_trap_unallocated_columns_being_dealloced)
$__internal_2_$__cuda_sm10x_tcgen05_guardrail_trap_unallocated_columns_being_dealloced:
[----:B------:R-:W-:Y:S05]  /*c360*/  BPT.TRAP 0x1 ;  /* 0x000000040000795c */ /* 0x000fea0000300000 */
[----:B------:R-:W-:-:S04]  /*c370*/  HFMA2 R3, -RZ, RZ, 0, 0 ;  /* 0x00000000ff037431 */ /* 0x000fc800000001ff */
[----:B------:R-:W-:Y:S05]  /*c380*/  RET.REL.NODEC R2 `(_ZN7cutlass13device_kernelINS_4gemm6kernel13GemmUniversalIN4cute5tupleIJiiiiEEENS1_10collective13CollectiveMmaINS1_35MainloopSm100TmaUmmaWarpSpecializedILi5ELi2ELi2ENS5_IJNS4_1CILi2EEENSA_ILi1EEESC_EEEEENS5_IJNSA_ILi256EEESF_NSA_ILi64EEEEEENS_6half_tENS5_IJlSC_lEEESI_SJ_NS4_8TiledMMAINS4_8MMA_AtomIJNS4_26SM100_MMA_F16BF16_2x1SM_SSISI_SI_fLi256ELi256ELNS4_4UMMA5MajorE0ELSO_0ELNSN_7ScaleInE0ELSP_0EEEEEENS4_6LayoutINS5_IJSC_SC_SC_EEENS5_IJNSA_ILi0EEESU_SU_EEEEENS5_IJNS4_10UnderscoreESX_SX_EEEEENS4_18SM100_TMA_2SM_LOADENS4_14ComposedLayoutINS4_7SwizzleILi3ELi4ELi3EEENS4_18smem_ptr_flag_bitsILi16EEENSS_INS5_IJNSA_ILi8EEESG_EEENS5_IJSG_SC_EEEEEEEvNS4_8identityES10_S1A_vS1B_EENS_8epilogue10collective18CollectiveEpilogueINS1D_23Sm100TmaWarpSpecializedILi4ELi2ELi64ELb1ELb0EEEJNS5_IJNSA_ILi128EEESF_SG_EEENS5_IJNSS_IS1I_SC_EENSS_ISG_SC_EEEEESI_SJ_SI_SJ_NS1D_6fusion15FusionCallbacksIS1H_NS1N_17LinCombPerRowBiasISI_fSI_SI_fLi8ELNS_15FloatRoundStyleE2EEES1J_S1M_JEEENS4_5SM1004TMEM4LOAD26SM100_TMEM_LOAD_32dp32b64xENS4_13SM90_TMA_LOADES1A_NS4_39AutoVectorizingCopyWithAssumedAlignmentILi128EEENS4_14SM90_TMA_STOREES1A_S1Z_S1Z_EEEvvEEEEvNT_6ParamsE) ;  /* 0xffffff3c021c7950 */ /* 0x000fea0003c3ffff */
.L_x_194:
[----:B------:R-:W-:-:S00]  /*c390*/  BRA `(.L_x_194) ;  /* 0xfffffffc00fc7947 */ /* 0x000fc0000383ffff */
[----:B------:R-:W-:-:S00]  /*c3a0*/  NOP ;  /* 0x0000000000007918 */ /* 0x000fc00000000000 */
        /* <DEDUP_REMOVED lines=13> */
.L_x_195:


//--------------------- .nv.global.init           --------------------------
	.section	.nv.global.init,"aw",@progbits
.nv.global.init:
	.type		$str$27,@object
	.size		$str$27,($str$28 - $str$27)
$str$27:
        /*0000*/ 	.byte	0x28, 0x61, 0x64, 0x64, 0x72, 0x65, 0x73, 0x73, 0x20, 0x26, 0x20, 0x6d, 0x61, 0x73, 0x6b, 0x29
        /*0010*/ 	.byte	0x20, 0x3d, 0x3d, 0x20, 0x30, 0x00
	.type		$str$28,@object
	.size		$str$28,($str$26 - $str$28)
$str$28:
        /*0016*/ 	.byte	0x2f, 0x74, 0x6d, 0x70, 0x2f, 0x63, 0x75, 0x74, 0x6c, 0x61, 0x73, 0x73, 0x5f, 0x73, 0x77, 0x65
        /*0026*/ 	.byte	0x65, 0x70, 0x5f, 0x73, 0x72, 0x63, 0x2f, 0x69, 0x6e, 0x63, 0x6c, 0x75, 0x64, 0x65, 0x2f, 0x63
        /*0036*/ 	.byte	0x75, 0x74, 0x65, 0x2f, 0x70, 0x6f, 0x69, 0x6e, 0x74, 0x65, 0x72, 0x5f, 0x66, 0x6c, 0x61, 0x67
        /*0046*/ 	.byte	0x67, 0x65, 0x64, 0x2e, 0x68, 0x70, 0x70, 0x00
	.type		$str$26,@object
	.size		$str$26,($str$25 - $str$26)
$str$26:
        /*004e*/ 	.byte	0x2f, 0x74, 0x6d, 0x70, 0x2f, 0x63, 0x75, 0x74, 0x6c, 0x61, 0x73, 0x73, 0x5f, 0x73, 0x77, 0x65
        /*005e*/ 	.byte	0x65, 0x70, 0x5f, 0x73, 0x72, 0x63, 0x2f, 0x69, 0x6e, 0x63, 0x6c, 0x75, 0x64, 0x65, 0x2f, 0x63
        /*006e*/ 	.byte	0x75, 0x74, 0x65, 0x2f, 0x61, 0x74, 0x6f, 0x6d, 0x2f, 0x63, 0x6f, 0x70, 0x79, 0x5f, 0x74, 0x72
        /*007e*/ 	.byte	0x61, 0x69, 0x74, 0x73, 0x5f, 0x73, 0x6d, 0x31, 0x30, 0x30, 0x2e, 0x68, 0x70, 0x70, 0x00
	.type		$str$25,@object
	.size		$str$25,(__unnamed_1 - $str$25)
$str$25:
        /*008d*/ 	.byte	0x28, 0x28, 0x75, 0x69, 0x6e, 0x74, 0x33, 0x32, 0x5f, 0x74, 0x28, 0x74, 0x68, 0x72, 0x65, 0x61
        /*009d*/ 	.byte	0x64, 0x49, 0x64, 0x78, 0x2e, 0x78, 0x29, 0x20, 0x2f, 0x20, 0x33, 0x32, 0x29, 0x20, 0x25, 0x20
        /*00ad*/ 	.byte	0x34, 0x29, 0x20, 0x3d, 0x3d, 0x20, 0x28, 0x28, 0x28, 0x74, 0x6d, 0x65, 0x6d, 0x5f, 0x61, 0x64
        /*00bd*/ 	.byte	0x64, 0x72, 0x20, 0x3e, 0x3e, 0x20, 0x31, 0x36, 0x29, 0x20, 0x2f, 0x20, 0x33, 0x32, 0x29, 0x20
        /*00cd*/ 	.byte	0x25, 0x20, 0x34, 0x29, 0x00
	.type		__unnamed_1,@object
	.size		__unnamed_1,(__unnamed_2 - __unnamed_1)
__unnamed_1:
        /*00d2*/ 	.byte	0x61, 0x75, 0x74, 0x6f, 0x20, 0x63, 0x75, 0x74, 0x65, 0x3a, 0x3a, 0x61, 0x73, 0x5f, 0x70, 0x6f
        /* <DEDUP_REMOVED lines=24> */
        /*0262*/ 	.byte	0x3e, 0x3e, 0x3e, 0x3e, 0x5d, 0x00
	.type		__unnamed_2,@object
	.size		__unnamed_2,(.L_2 - __unnamed_2)
__unnamed_2:
        /* <DEDUP_REMOVED lines=43> */
        /*0518*/ 	.byte	0x74, 0x65, 0x3a, 0x3a, 0x43, 0x3c, 0x30, 0x3e, 0x3e, 0x3e, 0x3e, 0x5d, 0x00
.L_2:


//--------------------- .nv.shared._ZN7cutlass13device_kernelINS_4gemm6kernel13GemmUniversalIN4cute5tupleIJiiiiEEENS1_10collective13CollectiveMmaINS1_35MainloopSm100TmaUmmaWarpSpecializedILi5ELi2ELi2ENS5_IJNS4_1CILi2EEENSA_ILi1EEESC_EEEEENS5_IJNSA_ILi256EEESF_NSA_ILi64EEEEEENS_6half_tENS5_IJlSC_lEEESI_SJ_NS4_8TiledMMAINS4_8MMA_AtomIJNS4_26SM100_MMA_F16BF16_2x1SM_SSISI_SI_fLi256ELi256ELNS4_4UMMA5MajorE0ELSO_0ELNSN_7ScaleInE0ELSP_0EEEEEENS4_6LayoutINS5_IJSC_SC_SC_EEENS5_IJNSA_ILi0EEESU_SU_EEEEENS5_IJNS4_10UnderscoreESX_SX_EEEEENS4_18SM100_TMA_2SM_LOADENS4_14ComposedLayoutINS4_7SwizzleILi3ELi4ELi3EEENS4_18smem_ptr_flag_bitsILi16EEENSS_INS5_IJNSA_ILi8EEESG_EEENS5_IJSG_SC_EEEEEEEvNS4_8identityES10_S1A_vS1B_EENS_8epilogue10collective18CollectiveEpilogueINS1D_23Sm100TmaWarpSpecializedILi4ELi2ELi64ELb1ELb0EEEJNS5_IJNSA_ILi128EEESF_SG_EEENS5_IJNSS_IS1I_SC_EENSS_ISG_SC_EEEEESI_SJ_SI_SJ_NS1D_6fusion15FusionCallbacksIS1H_NS1N_17LinCombPerRowBiasISI_fSI_SI_fLi8ELNS_15FloatRoundStyleE2EEES1J_S1M_JEEENS4_5SM1004TMEM4LOAD26SM100_TMEM_LOAD_32dp32b64xENS4_13SM90_TMA_LOADES1A_NS4_39AutoVectorizingCopyWithAssumedAlignmentILi128EEENS4_14SM90_TMA_STOREES1A_S1Z_S1Z_EEEvvEEEEvNT_6ParamsE --------------------------
	.section	.nv.shared._ZN7cutlass13device_kernelINS_4gemm6kernel13GemmUniversalIN4cute5tupleIJiiiiEEENS1_10collective13CollectiveMmaINS1_35MainloopSm100TmaUmmaWarpSpecializedILi5ELi2ELi2ENS5_IJNS4_1CILi2EEENSA_ILi1EEESC_EEEEENS5_IJNSA_ILi256EEESF_NSA_ILi64EEEEEENS_6half_tENS5_IJlSC_lEEESI_SJ_NS4_8TiledMMAINS4_8MMA_AtomIJNS4_26SM100_MMA_F16BF16_2x1SM_SSISI_SI_fLi256ELi256ELNS4_4UMMA5MajorE0ELSO_0ELNSN_7ScaleInE0ELSP_0EEEEEENS4_6LayoutINS5_IJSC_SC_SC_EEENS5_IJNSA_ILi0EEESU_SU_EEEEENS5_IJNS4_10UnderscoreESX_SX_EEEEENS4_18SM100_TMA_2SM_LOADENS4_14ComposedLayoutINS4_7SwizzleILi3ELi4ELi3EEENS4_18smem_ptr_flag_bitsILi16EEENSS_INS5_IJNSA_ILi8EEESG_EEENS5_IJSG_SC_EEEEEEEvNS4_8identityES10_S1A_vS1B_EENS_8epilogue10collective18CollectiveEpilogueINS1D_23Sm100TmaWarpSpecializedILi4ELi2ELi64ELb1ELb0EEEJNS5_IJNSA_ILi128EEESF_SG_EEENS5_IJNSS_IS1I_SC_EENSS_ISG_SC_EEEEESI_SJ_SI_SJ_NS1D_6fusion15FusionCallbacksIS1H_NS1N_17LinCombPerRowBiasISI_fSI_SI_fLi8ELNS_15FloatRoundStyleE2EEES1J_S1M_JEEENS4_5SM1004TMEM4LOAD26SM100_TMEM_LOAD_32dp32b64xENS4_13SM90_TMA_LOADES1A_NS4_39AutoVectorizingCopyWithAssumedAlignmentILi128EEENS4_14SM90_TMA_STOREES1A_S1Z_S1Z_EEEvvEEEEvNT_6ParamsE,"aw",@nobits
	.sectionflags	@""
	.align	16
	.zero		1024


//--------------------- .nv.shared.reserved.0     --------------------------
	.section	.nv.shared.reserved.0,"aw",@nobits
	.weak		__nv_reservedSMEM_offset_0_alias
	.size		__nv_reservedSMEM_offset_0_alias, 0, 64
	.other		__nv_reservedSMEM_offset_0_alias,@"STO_CUDA_RESERVED_SHARED STV_DEFAULT"
__nv_reservedSMEM_offset_0_alias:
	.zero		0
.nv.shared.reserved.0:
	.zero		64
	.weak		__nv_reservedSMEM_tcgen05_partition
	.type		__nv_reservedSMEM_tcgen05_partition,@object
	.size		__nv_reservedSMEM_tcgen05_partition,(.L_0 - __nv_reservedSMEM_tcgen05_partition)
__nv_reservedSMEM_tcgen05_partition:
	.zero		32
.L_0:


//--------------------- .nv.global                --------------------------
	.section	.nv.global,"aw",@nobits
.nv.global:
	.type		_ZN39_INTERNAL_7db6d0e0_4_k_cu_b5773abf_29604cute1_E,@object
	.size		_ZN39_INTERNAL_7db6d0e0_4_k_cu_b5773abf_29604cute1_E,(_ZN39_INTERNAL_7db6d0e0_4_k_cu_b5773abf_29604cuda3std3__45__cpo6cbeginE - _ZN39_INTERNAL_7db6d0e0_4_k_cu_b5773abf_29604cute1_E)
_ZN39_INTERNAL_7db6d0e0_4_k_cu_b5773abf_29604cute1_E:
	.zero		1
	.type		_ZN39_INTERNAL_7db6d0e0_4_k_cu_b5773abf_29604cuda3std3__45__cpo6cbeginE,@object
	.size		_ZN39_INTERNAL_7db6d0e0_4_k_cu_b5773abf_29604cuda3std3__45__cpo6cbeginE,(_ZN39_INTERNAL_7db6d0e0_4_k_cu_b5773abf_29604cuda3std3__48in_placeE - _ZN39_INTERNAL_7db6d0e0_4_k_cu_b5773abf_29604cuda3std3__45__cpo6cbeginE)
_ZN39_INTERNAL_7db6d0e0_4_k_cu_b5773abf_29604cuda3std3__45__cpo6cbeginE:
	.zero		1
	.type		_ZN39_INTERNAL_7db6d0e0_4_k_cu_b5773abf_29604cuda3std3__48in_placeE,@object
	.size		_ZN39_INTERNAL_7db6d0e0_4_k_cu_b5773abf_29604cuda3std3__48in_placeE,(_ZN39_INTERNAL_7db6d0e0_4_k_cu_b5773abf_29604cuda3std6ranges3__45__cpo9iter_moveE - _ZN39_INTERNAL_7db6d0e0_4_k_cu_b5773abf_29604cuda3std3__48in_placeE)
_ZN39_INTERNAL_7db6d0e0_4_k_cu_b5773abf_29604cuda3std3__48in_placeE:
	.zero		1
	.type		_ZN39_INTERNAL_7db6d0e0_4_k_cu_b5773abf_29604cuda3std6ranges3__45__cpo9iter_moveE,@object
	.size		_ZN39_INTERNAL_7db6d0e0_4_k_cu_b5773abf_29604cuda3std6ranges3__45__cpo9iter_moveE,(_ZN39_INTERNAL_7db6d0e0_4_k_cu_b5773abf_29604cuda3std3__45__cpo5beginE - _ZN39_INTERNAL_7db6d0e0_4_k_cu_b5773abf_29604cuda3std6ranges3__45__cpo9iter_moveE)
_ZN39_INTERNAL_7db6d0e0_4_k_cu_b5773abf_29604cuda3std6ranges3__45__cpo9iter_moveE:
	.zero		1
	.type		_ZN39_INTERNAL_7db6d0e0_4_k_cu_b5773abf_29604cuda3std3__45__cpo5beginE,@object
	.size		_ZN39_INTERNAL_7db6d0e0_4_k_cu_b5773abf_29604cuda3std3__45__cpo5beginE,(_ZN39_INTERNAL_7db6d0e0_4_k_cu_b5773abf_29604cuda3std3__441_GLOBAL__N__7db6d0e0_4_k_cu_b5773abf_29606ignoreE - _ZN39_INTERNAL_7db6d0e0_4_k_cu_b5773abf_29604cuda3std3__45__cpo5beginE)
_ZN39_INTERNAL_7db6d0e0_4_k_cu_b5773abf_29604cuda3std3__45__cpo5beginE:
	.zero		1
	.type		_ZN39_INTERNAL_7db6d0e0_4_k_cu_b5773abf_29604cuda3std3__441_GLOBAL__N__7db6d0e0_4_k_cu_b5773abf_29606ignoreE,@object
	.size		_ZN39_INTERNAL_7db6d0e0_4_k_cu_b5773abf_29604cuda3std3__441_GLOBAL__N__7db6d0e0_4_k_cu_b5773abf_29606ignoreE,(_ZN39_INTERNAL_7db6d0e0_4_k_cu_b5773abf_29604cute7productE - _ZN39_INTERNAL_7db6d0e0_4_k_cu_b5773abf_29604cuda3std3__441_GLOBAL__N__7db6d0e0_4_k_cu_b5773abf_29606ignoreE)
_ZN39_INTERNAL_7db6d0e0_4_k_cu_b5773abf_29604cuda3std3__441_GLOBAL__N__7db6d0e0_4_k_cu_b5773abf_29606ignoreE:
	.zero		1
	.type		_ZN39_INTERNAL_7db6d0e0_4_k_cu_b5773abf_29604cute7productE,@object
	.size		_ZN39_INTERNAL_7db6d0e0_4_k_cu_b5773abf_29604cute7productE,(_ZN39_INTERNAL_7db6d0e0_4_k_cu_b5773abf_29604cuda3std3__45__cpo3endE - _ZN39_INTERNAL_7db6d0e0_4_k_cu_b5773abf_29604cute7productE)
_ZN39_INTERNAL_7db6d0e0_4_k_cu_b5773abf_29604cute7productE:
	.zero		1
	.type		_ZN39_INTERNAL_7db6d0e0_4_k_cu_b5773abf_29604cuda3std3__45__cpo3endE,@object
	.size		_ZN39_INTERNAL_7db6d0e0_4_k_cu_b5773abf_29604cuda3std3__45__cpo3endE,(_ZN39_INTERNAL_7db6d0e0_4_k_cu_b5773abf_29604cuda3std3__419piecewise_constructE - _ZN39_INTERNAL_7db6d0e0_4_k_cu_b5773abf_29604cuda3std3__45__cpo3endE)
_ZN39_INTERNAL_7db6d0e0_4_k_cu_b5773abf_29604cuda3std3__45__cpo3endE:
	.zero		1
	.type		_ZN39_INTERNAL_7db6d0e0_4_k_cu_b5773abf_29604cuda3std3__419piecewise_constructE,@object
	.size		_ZN39_INTERNAL_7db6d0e0_4_k_cu_b5773abf_29604cuda3std3__419piecewise_constructE,(_ZN39_INTERNAL_7db6d0e0_4_k_cu_b5773abf_29604cuda3std3__45__cpo4cendE - _ZN39_INTERNAL_7db6d0e0_4_k_cu_b5773abf_29604cuda3std3__419piecewise_constructE)
_ZN39_INTERNAL_7db6d0e0_4_k_cu_b5773abf_29604cuda3std3__419piecewise_constructE:
	.zero		1
	.type		_ZN39_INTERNAL_7db6d0e0_4_k_cu_b5773abf_29604cuda3std3__45__cpo4cendE,@object
	.size		_ZN39_INTERNAL_7db6d0e0_4_k_cu_b5773abf_29604cuda3std3__45__cpo4cendE,(_ZN39_INTERNAL_7db6d0e0_4_k_cu_b5773abf_29604cuda3std6ranges3__45__cpo4swapE - _ZN39_INTERNAL_7db6d0e0_4_k_cu_b5773abf_29604cuda3std3__45__cpo4cendE)
_ZN39_INTERNAL_7db6d0e0_4_k_cu_b5773abf_29604cuda3std3__45__cpo4cendE:
	.zero		1
	.type		_ZN39_INTERNAL_7db6d0e0_4_k_cu_b5773abf_29604cuda3std6ranges3__45__cpo4swapE,@object
	.size		_ZN39_INTERNAL_7db6d0e0_4_k_cu_b5773abf_29604cuda3std6ranges3__45__cpo4swapE,(.L_10 - _ZN39_INTERNAL_7db6d0e0_4_k_cu_b5773abf_29604cuda3std6ranges3__45__cpo4swapE)
_ZN39_INTERNAL_7db6d0e0_4_k_cu_b5773abf_29604cuda3std6ranges3__45__cpo4swapE:
	.zero		1
.L_10:


//--------------------- .nv.constant0._ZN7cutlass13device_kernelINS_4gemm6kernel13GemmUniversalIN4cute5tupleIJiiiiEEENS1_10collective13CollectiveMmaINS1_35MainloopSm100TmaUmmaWarpSpecializedILi5ELi2ELi2ENS5_IJNS4_1CILi2EEENSA_ILi1EEESC_EEEEENS5_IJNSA_ILi256EEESF_NSA_ILi64EEEEEENS_6half_tENS5_IJlSC_lEEESI_SJ_NS4_8TiledMMAINS4_8MMA_AtomIJNS4_26SM100_MMA_F16BF16_2x1SM_SSISI_SI_fLi256ELi256ELNS4_4UMMA5MajorE0ELSO_0ELNSN_7ScaleInE0ELSP_0EEEEEENS4_6LayoutINS5_IJSC_SC_SC_EEENS5_IJNSA_ILi0EEESU_SU_EEEEENS5_IJNS4_10UnderscoreESX_SX_EEEEENS4_18SM100_TMA_2SM_LOADENS4_14ComposedLayoutINS4_7SwizzleILi3ELi4ELi3EEENS4_18smem_ptr_flag_bitsILi16EEENSS_INS5_IJNSA_ILi8EEESG_EEENS5_IJSG_SC_EEEEEEEvNS4_8identityES10_S1A_vS1B_EENS_8epilogue10collective18CollectiveEpilogueINS1D_23Sm100TmaWarpSpecializedILi4ELi2ELi64ELb1ELb0EEEJNS5_IJNSA_ILi128EEESF_SG_EEENS5_IJNSS_IS1I_SC_EENSS_ISG_SC_EEEEESI_SJ_SI_SJ_NS1D_6fusion15FusionCallbacksIS1H_NS1N_17LinCombPerRowBiasISI_fSI_SI_fLi8ELNS_15FloatRoundStyleE2EEES1J_S1M_JEEENS4_5SM1004TMEM4LOAD26SM100_TMEM_LOAD_32dp32b64xENS4_13SM90_TMA_LOADES1A_NS4_39AutoVectorizingCopyWithAssumedAlignmentILi128EEENS4_14SM90_TMA_STOREES1A_S1Z_S1Z_EEEvvEEEEvNT_6ParamsE --------------------------
	.section	.nv.constant0._ZN7cutlass13device_kernelINS_4gemm6kernel13GemmUniversalIN4cute5tupleIJiiiiEEENS1_10collective13CollectiveMmaINS1_35MainloopSm100TmaUmmaWarpSpecializedILi5ELi2ELi2ENS5_IJNS4_1CILi2EEENSA_ILi1EEESC_EEEEENS5_IJNSA_ILi256EEESF_NSA_ILi64EEEEEENS_6half_tENS5_IJlSC_lEEESI_SJ_NS4_8TiledMMAINS4_8MMA_AtomIJNS4_26SM100_MMA_F16BF16_2x1SM_SSISI_SI_fLi256ELi256ELNS4_4UMMA5MajorE0ELSO_0ELNSN_7ScaleInE0ELSP_0EEEEEENS4_6LayoutINS5_IJSC_SC_SC_EEENS5_IJNSA_ILi0EEESU_SU_EEEEENS5_IJNS4_10UnderscoreESX_SX_EEEEENS4_18SM100_TMA_2SM_LOADENS4_14ComposedLayoutINS4_7SwizzleILi3ELi4ELi3EEENS4_18smem_ptr_flag_bitsILi16EEENSS_INS5_IJNSA_ILi8EEESG_EEENS5_IJSG_SC_EEEEEEEvNS4_8identityES10_S1A_vS1B_EENS_8epilogue10collective18CollectiveEpilogueINS1D_23Sm100TmaWarpSpecializedILi4ELi2ELi64ELb1ELb0EEEJNS5_IJNSA_ILi128EEESF_SG_EEENS5_IJNSS_IS1I_SC_EENSS_ISG_SC_EEEEESI_SJ_SI_SJ_NS1D_6fusion15FusionCallbacksIS1H_NS1N_17LinCombPerRowBiasISI_fSI_SI_fLi8ELNS_15FloatRoundStyleE2EEES1J_S1M_JEEENS4_5SM1004TMEM4LOAD26SM100_TMEM_LOAD_32dp32b64xENS4_13SM90_TMA_LOADES1A_NS4_39AutoVectorizingCopyWithAssumedAlignmentILi128EEENS4_14SM90_TMA_STOREES1A_S1Z_S1Z_EEEvvEEEEvNT_6ParamsE,"a",@progbits
	.sectionflags	@""
	.align	4
.nv.constant0._ZN7cutlass13device_kernelINS_4gemm6kernel13GemmUniversalIN4cute5tupleIJiiiiEEENS1_10collective13CollectiveMmaINS1_35MainloopSm100TmaUmmaWarpSpecializedILi5ELi2ELi2ENS5_IJNS4_1CILi2EEENSA_ILi1EEESC_EEEEENS5_IJNSA_ILi256EEESF_NSA_ILi64EEEEEENS_6half_tENS5_IJlSC_lEEESI_SJ_NS4_8TiledMMAINS4_8MMA_AtomIJNS4_26SM100_MMA_F16BF16_2x1SM_SSISI_SI_fLi256ELi256ELNS4_4UMMA5MajorE0ELSO_0ELNSN_7ScaleInE0ELSP_0EEEEEENS4_6LayoutINS5_IJSC_SC_SC_EEENS5_IJNSA_ILi0EEESU_SU_EEEEENS5_IJNS4_10UnderscoreESX_SX_EEEEENS4_18SM100_TMA_2SM_LOADENS4_14ComposedLayoutINS4_7SwizzleILi3ELi4ELi3EEENS4_18smem_ptr_flag_bitsILi16EEENSS_INS5_IJNSA_ILi8EEESG_EEENS5_IJSG_SC_EEEEEEEvNS4_8identityES10_S1A_vS1B_EENS_8epilogue10collective18CollectiveEpilogueINS1D_23Sm100TmaWarpSpecializedILi4ELi2ELi64ELb1ELb0EEEJNS5_IJNSA_ILi128EEESF_SG_EEENS5_IJNSS_IS1I_SC_EENSS_ISG_SC_EEEEESI_SJ_SI_SJ_NS1D_6fusion15FusionCallbacksIS1H_NS1N_17LinCombPerRowBiasISI_fSI_SI_fLi8ELNS_15FloatRoundStyleE2EEES1J_S1M_JEEENS4_5SM1004TMEM4LOAD26SM100_TMEM_LOAD_32dp32b64xENS4_13SM90_TMA_LOADES1A_NS4_39AutoVectorizingCopyWithAssumedAlignmentILi128EEENS4_14SM90_TMA_STOREES1A_S1Z_S1Z_EEEvvEEEEvNT_6ParamsE:
	.zero		2944


//--------------------- SYMBOLS --------------------------

	.type		.nv.reservedSmem.offset0,@object
	.size		.nv.reservedSmem.offset0,0x4
	.type		.nv.reservedSmem.cap,@object
	.size		.nv.reservedSmem.cap,0x4
	.type		__assertfail,@function
